// auto-generated by cutlass_sweep.conv — config: {"arch": "sm_100", "cluster_m": 2, "cluster_n": 1, "conv_kind": "dgrad", "dtype": "e4m3", "ndim": 2, "tile_k": 32, "tile_m": 64, "tile_n": 128}
#include "cutlass/cutlass.h"
#include "cute/tensor.hpp"
#include "cutlass/kernel_hardware_info.hpp"
#include "cutlass/conv/convolution.h"
#include "cutlass/conv/dispatch_policy.hpp"
#include "cutlass/conv/collective/collective_builder.hpp"
#include "cutlass/conv/kernel/conv_universal.hpp"
#include "cutlass/conv/device/conv_universal_adapter.hpp"
#include "cutlass/epilogue/collective/collective_builder.hpp"

using namespace cute;
using Elem = cutlass::float_e4m3_t;
using Acc  = float;
using LayoutAB = cutlass::layout::TensorNHWC;
using LayoutC  = cutlass::layout::TensorNHWC;
constexpr auto ConvOp = cutlass::conv::Operator::kDgrad;
using TileShape    = Shape<_64, _128, Shape<_32>>;
using ClusterShape = Shape<_2, _1, _1>;

using CollectiveEpilogue = typename cutlass::epilogue::collective::CollectiveBuilder<
    cutlass::arch::Sm100, cutlass::arch::OpClassTensorOp,
    TileShape, ClusterShape,
    cutlass::epilogue::collective::EpilogueTileAuto,
    Acc, Acc,
    Elem, LayoutC, 128 / cutlass::sizeof_bits<Elem>::value,
    Elem, LayoutC, 128 / cutlass::sizeof_bits<Elem>::value,
    cutlass::epilogue::collective::EpilogueScheduleAuto
  >::CollectiveOp;

using CollectiveMainloop = typename cutlass::conv::collective::CollectiveBuilder<
    cutlass::arch::Sm100, cutlass::arch::OpClassTensorOp, ConvOp,
    Elem, LayoutAB, 128 / cutlass::sizeof_bits<Elem>::value,
    Elem, LayoutAB, 128 / cutlass::sizeof_bits<Elem>::value,
    Acc,
    TileShape, ClusterShape,
    cutlass::conv::collective::StageCountAutoCarveout<
        static_cast<int>(sizeof(typename CollectiveEpilogue::SharedStorage))>,
    cutlass::conv::collective::KernelScheduleAuto
  >::CollectiveOp;

using ProblemShape = cutlass::conv::ConvProblemShape<
    ConvOp, CollectiveMainloop::DispatchPolicy::NumSpatialDimensions>;
using ConvKernel = cutlass::conv::kernel::ConvUniversal<
    ProblemShape, CollectiveMainloop, CollectiveEpilogue>;
using Conv = cutlass::conv::device::ConvUniversalAdapter<ConvKernel>;

auto* _anchor = &cutlass::device_kernel<ConvKernel>;


// ===== COMPILED SASS (sm_100a) =====

	.target	sm_100a

	.elftype	@"ET_EXEC"


//--------------------- .note.nv.tkinfo           --------------------------
	.section	.note.nv.tkinfo,"",@"SHT_NOTE"
	.sectionflags	@"SHF_NOTE_NV_TKINFO"
	.tkinfo
        /*0018*/ 	.word	0x00000002
        /*0030*/ 	.string	""
        /*0030*/ 	.string	"ptxas"
        /*0030*/ 	.string	"Cuda compilation tools, release 13.0, V13.0.88"
        /*0030*/ 	.string	"Build cuda_13.0.r13.0/compiler.36424714_0"
        /*0030*/ 	.string	"-arch sm_100a -m 64 "



//--------------------- .note.nv.cuinfo           --------------------------
	.section	.note.nv.cuinfo,"",@"SHT_NOTE"
	.sectionflags	@"SHF_NOTE_NV_CUINFO"
        /*0018*/ 	.short	0x0002
        /*001a*/ 	.short	0x0064
        /*001c*/ 	.short	0x0082
	.zero		2


//--------------------- .nv.info                  --------------------------
	.section	.nv.info,"",@"SHT_CUDA_INFO"
	.align	4


	//----- nvinfo : EIATTR_REGCOUNT
	.align		4
        /*0000*/ 	.byte	0x04, 0x2f
        /*0002*/ 	.short	(.L_19 - .L_18)
	.align		4
.L_18:
        /*0004*/ 	.word	index@(_ZN7cutlass13device_kernelINS_4conv6kernel13ConvUniversalINS1_16ConvProblemShapeILNS1_8OperatorE1ELi2EEENS1_10collective14CollectiveConvINS1_47MainloopSm100TmaUmmaWarpSpecializedImplicitGemmILS5_1ELi34ELi2ELi1ELi2EN4cute5tupleIJNSA_1CILi2EEENSC_ILi1EEESE_EEEEENSB_IJNSC_ILi64EEENSC_ILi128EEENSB_IJNSC_ILi32EEEEEEEEENS_12float_e4m3_tESM_NSA_8TiledMMAINSA_8MMA_AtomIJNSA_10MMA_TraitsINSA_19SM100_MMA_F8F6F4_SSEJSM_SM_fSH_SI_NSA_17integral_constantINSA_4UMMA5MajorELST_0EEENSR_IST_LST_1EEENSR_INSS_7ScaleInELSW_0EEESX_EEEEEENSA_6LayoutINSB_IJSE_SE_SE_EEENSB_IJNSC_ILi0EEES12_S12_EEEEENSB_IJNSA_10UnderscoreES15_S15_EEEEENS7_6detail27Sm100ImplicitGemmTileTraitsINSA_20SM90_TMA_LOAD_IM2COLENSA_14ComposedLayoutINSA_7SwizzleILi1ELi4ELi3EEENSA_18smem_ptr_flag_bitsILi8EEENS10_INSB_IJNSC_ILi8EEESJ_EEENSB_IJSJ_SE_EEEEEEEvEENS19_INSA_23SM90_TMA_LOAD_MULTICASTENS1B_INS1C_ILi3ELi4ELi3EEES1F_NS10_INSB_IJSI_S1G_EEENSB_IJSE_SI_EEEEEEEvEEEENS_8epilogue10collective18CollectiveEpilogueINS1U_23Sm100TmaWarpSpecializedILi2ELi2ELi32ELb0ELb0EEEJSL_NSB_IJNS10_ISH_SE_EES1Z_EEESM_NSB_IJNSB_IJlllEEESE_S12_EEESM_S22_NS1U_6fusion15FusionCallbacksIS1Y_NS23_17LinearCombinationISM_fSM_fLNS_15FloatRoundStyleE2EEESL_S20_JEEENSA_5SM1004TMEM4LOAD26SM100_TMEM_LOAD_16dp32b32xES1A_NS1B_INS1C_ILi2ELi4ELi3EEES1F_NS10_INSB_IJS1G_SH_EEENSB_IJSH_SE_EEEEEEENSA_39AutoVectorizingCopyWithAssumedAlignmentILi128EEENSA_21SM90_TMA_STORE_IM2COLES2H_S2J_S2J_EEEvvEEEEvNT_6ParamsE)
        /*0008*/ 	.word	0x0000007d


	//----- nvinfo : EIATTR_FRAME_SIZE
	.align		4
.L_19:
        /*000c*/ 	.byte	0x04, 0x11
        /*000e*/ 	.short	(.L_21 - .L_20)
	.align		4
.L_20:
        /*0010*/ 	.word	index@($__internal_2_$__cuda_sm10x_tcgen05_guardrail_trap_unallocated_columns_being_dealloced)
        /*0014*/ 	.word	0x00000008


	//----- nvinfo : EIATTR_FRAME_SIZE
	.align		4
.L_21:
        /*0018*/ 	.byte	0x04, 0x11
        /*001a*/ 	.short	(.L_23 - .L_22)
	.align		4
.L_22:
        /*001c*/ 	.word	index@($__internal_1_$__cuda_sm10x_tcgen05_guardrail_trap_phase_invalid_during_alloc)
        /*0020*/ 	.word	0x00000008


	//----- nvinfo : EIATTR_FRAME_SIZE
	.align		4
.L_23:
        /*0024*/ 	.byte	0x04, 0x11
        /*0026*/ 	.short	(.L_25 - .L_24)
	.align		4
.L_24:
        /*0028*/ 	.word	index@($__internal_0_$__cuda_sm10x_tcgen05_guardrail_trap_col_being_dealloced_not_returned_by_alloc)
        /*002c*/ 	.word	0x00000008


	//----- nvinfo : EIATTR_FRAME_SIZE
	.align		4
.L_25:
        /*0030*/ 	.byte	0x04, 0x11
        /*0032*/ 	.short	(.L_27 - .L_26)
	.align		4
.L_26:
        /*0034*/ 	.word	index@(_ZN7cutlass13device_kernelINS_4conv6kernel13ConvUniversalINS1_16ConvProblemShapeILNS1_8OperatorE1ELi2EEENS1_10collective14CollectiveConvINS1_47MainloopSm100TmaUmmaWarpSpecializedImplicitGemmILS5_1ELi34ELi2ELi1ELi2EN4cute5tupleIJNSA_1CILi2EEENSC_ILi1EEESE_EEEEENSB_IJNSC_ILi64EEENSC_ILi128EEENSB_IJNSC_ILi32EEEEEEEEENS_12float_e4m3_tESM_NSA_8TiledMMAINSA_8MMA_AtomIJNSA_10MMA_TraitsINSA_19SM100_MMA_F8F6F4_SSEJSM_SM_fSH_SI_NSA_17integral_constantINSA_4UMMA5MajorELST_0EEENSR_IST_LST_1EEENSR_INSS_7ScaleInELSW_0EEESX_EEEEEENSA_6LayoutINSB_IJSE_SE_SE_EEENSB_IJNSC_ILi0EEES12_S12_EEEEENSB_IJNSA_10UnderscoreES15_S15_EEEEENS7_6detail27Sm100ImplicitGemmTileTraitsINSA_20SM90_TMA_LOAD_IM2COLENSA_14ComposedLayoutINSA_7SwizzleILi1ELi4ELi3EEENSA_18smem_ptr_flag_bitsILi8EEENS10_INSB_IJNSC_ILi8EEESJ_EEENSB_IJSJ_SE_EEEEEEEvEENS19_INSA_23SM90_TMA_LOAD_MULTICASTENS1B_INS1C_ILi3ELi4ELi3EEES1F_NS10_INSB_IJSI_S1G_EEENSB_IJSE_SI_EEEEEEEvEEEENS_8epilogue10collective18CollectiveEpilogueINS1U_23Sm100TmaWarpSpecializedILi2ELi2ELi32ELb0ELb0EEEJSL_NSB_IJNS10_ISH_SE_EES1Z_EEESM_NSB_IJNSB_IJlllEEESE_S12_EEESM_S22_NS1U_6fusion15FusionCallbacksIS1Y_NS23_17LinearCombinationISM_fSM_fLNS_15FloatRoundStyleE2EEESL_S20_JEEENSA_5SM1004TMEM4LOAD26SM100_TMEM_LOAD_16dp32b32xES1A_NS1B_INS1C_ILi2ELi4ELi3EEES1F_NS10_INSB_IJS1G_SH_EEENSB_IJSH_SE_EEEEEEENSA_39AutoVectorizingCopyWithAssumedAlignmentILi128EEENSA_21SM90_TMA_STORE_IM2COLES2H_S2J_S2J_EEEvvEEEEvNT_6ParamsE)
        /*0038*/ 	.word	0x00000008


	//----- nvinfo : EIATTR_MIN_STACK_SIZE
	.align		4
.L_27:
        /*003c*/ 	.byte	0x04, 0x12
        /*003e*/ 	.short	(.L_29 - .L_28)
	.align		4
.L_28:
        /*0040*/ 	.word	index@(_ZN7cutlass13device_kernelINS_4conv6kernel13ConvUniversalINS1_16ConvProblemShapeILNS1_8OperatorE1ELi2EEENS1_10collective14CollectiveConvINS1_47MainloopSm100TmaUmmaWarpSpecializedImplicitGemmILS5_1ELi34ELi2ELi1ELi2EN4cute5tupleIJNSA_1CILi2EEENSC_ILi1EEESE_EEEEENSB_IJNSC_ILi64EEENSC_ILi128EEENSB_IJNSC_ILi32EEEEEEEEENS_12float_e4m3_tESM_NSA_8TiledMMAINSA_8MMA_AtomIJNSA_10MMA_TraitsINSA_19SM100_MMA_F8F6F4_SSEJSM_SM_fSH_SI_NSA_17integral_constantINSA_4UMMA5MajorELST_0EEENSR_IST_LST_1EEENSR_INSS_7ScaleInELSW_0EEESX_EEEEEENSA_6LayoutINSB_IJSE_SE_SE_EEENSB_IJNSC_ILi0EEES12_S12_EEEEENSB_IJNSA_10UnderscoreES15_S15_EEEEENS7_6detail27Sm100ImplicitGemmTileTraitsINSA_20SM90_TMA_LOAD_IM2COLENSA_14ComposedLayoutINSA_7SwizzleILi1ELi4ELi3EEENSA_18smem_ptr_flag_bitsILi8EEENS10_INSB_IJNSC_ILi8EEESJ_EEENSB_IJSJ_SE_EEEEEEEvEENS19_INSA_23SM90_TMA_LOAD_MULTICASTENS1B_INS1C_ILi3ELi4ELi3EEES1F_NS10_INSB_IJSI_S1G_EEENSB_IJSE_SI_EEEEEEEvEEEENS_8epilogue10collective18CollectiveEpilogueINS1U_23Sm100TmaWarpSpecializedILi2ELi2ELi32ELb0ELb0EEEJSL_NSB_IJNS10_ISH_SE_EES1Z_EEESM_NSB_IJNSB_IJlllEEESE_S12_EEESM_S22_NS1U_6fusion15FusionCallbacksIS1Y_NS23_17LinearCombinationISM_fSM_fLNS_15FloatRoundStyleE2EEESL_S20_JEEENSA_5SM1004TMEM4LOAD26SM100_TMEM_LOAD_16dp32b32xES1A_NS1B_INS1C_ILi2ELi4ELi3EEES1F_NS10_INSB_IJS1G_SH_EEENSB_IJSH_SE_EEEEEEENSA_39AutoVectorizingCopyWithAssumedAlignmentILi128EEENSA_21SM90_TMA_STORE_IM2COLES2H_S2J_S2J_EEEvvEEEEvNT_6ParamsE)
        /*0044*/ 	.word	0x00000008
.L_29:


//--------------------- .nv.compat                --------------------------
	.section	.nv.compat,"",@"SHT_CUDA_COMPAT_INFO"
	.align	4
        /*0000*/ 	.byte	0x02, 0x09, 0x01, 0x00, 0x02, 0x02, 0x02, 0x00, 0x02, 0x05, 0x05, 0x00, 0x03, 0x07, 0x01, 0x01
        /*0010*/ 	.byte	0x02, 0x03, 0x01, 0x00, 0x02, 0x06, 0x01, 0x00, 0x04, 0x0b, 0x08, 0x00, 0x09, 0x00, 0x00, 0x00
        /*0020*/ 	.byte	0x00, 0x00, 0x00, 0x00


//--------------------- .nv.info._ZN7cutlass13device_kernelINS_4conv6kernel13ConvUniversalINS1_16ConvProblemShapeILNS1_8OperatorE1ELi2EEENS1_10collective14CollectiveConvINS1_47MainloopSm100TmaUmmaWarpSpecializedImplicitGemmILS5_1ELi34ELi2ELi1ELi2EN4cute5tupleIJNSA_1CILi2EEENSC_ILi1EEESE_EEEEENSB_IJNSC_ILi64EEENSC_ILi128EEENSB_IJNSC_ILi32EEEEEEEEENS_12float_e4m3_tESM_NSA_8TiledMMAINSA_8MMA_AtomIJNSA_10MMA_TraitsINSA_19SM100_MMA_F8F6F4_SSEJSM_SM_fSH_SI_NSA_17integral_constantINSA_4UMMA5MajorELST_0EEENSR_IST_LST_1EEENSR_INSS_7ScaleInELSW_0EEESX_EEEEEENSA_6LayoutINSB_IJSE_SE_SE_EEENSB_IJNSC_ILi0EEES12_S12_EEEEENSB_IJNSA_10UnderscoreES15_S15_EEEEENS7_6detail27Sm100ImplicitGemmTileTraitsINSA_20SM90_TMA_LOAD_IM2COLENSA_14ComposedLayoutINSA_7SwizzleILi1ELi4ELi3EEENSA_18smem_ptr_flag_bitsILi8EEENS10_INSB_IJNSC_ILi8EEESJ_EEENSB_IJSJ_SE_EEEEEEEvEENS19_INSA_23SM90_TMA_LOAD_MULTICASTENS1B_INS1C_ILi3ELi4ELi3EEES1F_NS10_INSB_IJSI_S1G_EEENSB_IJSE_SI_EEEEEEEvEEEENS_8epilogue10collective18CollectiveEpilogueINS1U_23Sm100TmaWarpSpecializedILi2ELi2ELi32ELb0ELb0EEEJSL_NSB_IJNS10_ISH_SE_EES1Z_EEESM_NSB_IJNSB_IJlllEEESE_S12_EEESM_S22_NS1U_6fusion15FusionCallbacksIS1Y_NS23_17LinearCombinationISM_fSM_fLNS_15FloatRoundStyleE2EEESL_S20_JEEENSA_5SM1004TMEM4LOAD26SM100_TMEM_LOAD_16dp32b32xES1A_NS1B_INS1C_ILi2ELi4ELi3EEES1F_NS10_INSB_IJS1G_SH_EEENSB_IJSH_SE_EEEEEEENSA_39AutoVectorizingCopyWithAssumedAlignmentILi128EEENSA_21SM90_TMA_STORE_IM2COLES2H_S2J_S2J_EEEvvEEEEvNT_6ParamsE --------------------------
	.section	.nv.info._ZN7cutlass13device_kernelINS_4conv6kernel13ConvUniversalINS1_16ConvProblemShapeILNS1_8OperatorE1ELi2EEENS1_10collective14CollectiveConvINS1_47MainloopSm100TmaUmmaWarpSpecializedImplicitGemmILS5_1ELi34ELi2ELi1ELi2EN4cute5tupleIJNSA_1CILi2EEENSC_ILi1EEESE_EEEEENSB_IJNSC_ILi64EEENSC_ILi128EEENSB_IJNSC_ILi32EEEEEEEEENS_12float_e4m3_tESM_NSA_8TiledMMAINSA_8MMA_AtomIJNSA_10MMA_TraitsINSA_19SM100_MMA_F8F6F4_SSEJSM_SM_fSH_SI_NSA_17integral_constantINSA_4UMMA5MajorELST_0EEENSR_IST_LST_1EEENSR_INSS_7ScaleInELSW_0EEESX_EEEEEENSA_6LayoutINSB_IJSE_SE_SE_EEENSB_IJNSC_ILi0EEES12_S12_EEEEENSB_IJNSA_10UnderscoreES15_S15_EEEEENS7_6detail27Sm100ImplicitGemmTileTraitsINSA_20SM90_TMA_LOAD_IM2COLENSA_14ComposedLayoutINSA_7SwizzleILi1ELi4ELi3EEENSA_18smem_ptr_flag_bitsILi8EEENS10_INSB_IJNSC_ILi8EEESJ_EEENSB_IJSJ_SE_EEEEEEEvEENS19_INSA_23SM90_TMA_LOAD_MULTICASTENS1B_INS1C_ILi3ELi4ELi3EEES1F_NS10_INSB_IJSI_S1G_EEENSB_IJSE_SI_EEEEEEEvEEEENS_8epilogue10collective18CollectiveEpilogueINS1U_23Sm100TmaWarpSpecializedILi2ELi2ELi32ELb0ELb0EEEJSL_NSB_IJNS10_ISH_SE_EES1Z_EEESM_NSB_IJNSB_IJlllEEESE_S12_EEESM_S22_NS1U_6fusion15FusionCallbacksIS1Y_NS23_17LinearCombinationISM_fSM_fLNS_15FloatRoundStyleE2EEESL_S20_JEEENSA_5SM1004TMEM4LOAD26SM100_TMEM_LOAD_16dp32b32xES1A_NS1B_INS1C_ILi2ELi4ELi3EEES1F_NS10_INSB_IJS1G_SH_EEENSB_IJSH_SE_EEEEEEENSA_39AutoVectorizingCopyWithAssumedAlignmentILi128EEENSA_21SM90_TMA_STORE_IM2COLES2H_S2J_S2J_EEEvvEEEEvNT_6ParamsE,"",@"SHT_CUDA_INFO"
	.sectionflags	@""
	.align	4


	//----- nvinfo : EIATTR_CUDA_API_VERSION
	.align		4
        /*0000*/ 	.byte	0x04, 0x37
        /*0002*/ 	.short	(.L_31 - .L_30)
.L_30:
        /*0004*/ 	.word	0x00000082


	//----- nvinfo : EIATTR_KPARAM_INFO
	.align		4
.L_31:
        /*0008*/ 	.byte	0x04, 0x17
        /*000a*/ 	.short	(.L_33 - .L_32)
.L_32:
        /*000c*/ 	.word	0x00000000
        /*0010*/ 	.short	0x0000
        /*0012*/ 	.short	0x0000
        /*0014*/ 	.byte	0x00, 0xf0, 0x01, 0x20


	//----- nvinfo : EIATTR_AT_ENTRY_FRAGMENTS
	.align		4
.L_33:
        /*0018*/ 	.byte	0x04, 0x4f
        /*001a*/ 	.short	(.L_35 - .L_34)


	//   ....[0]....
.L_34:
        /*001c*/ 	.word	0x00000006


	//----- nvinfo : EIATTR_RESERVED_SMEM_USED
	.align		4
.L_35:
        /*0020*/ 	.byte	0x01, 0x41
	.zero		2


	//----- nvinfo : EIATTR_SPARSE_MMA_MASK
	.align		4
        /*0024*/ 	.byte	0x03, 0x50
        /*0026*/ 	.short	0x0000


	//----- nvinfo : EIATTR_TCGEN05_1CTA_USED
	.align		4
        /*0028*/ 	.byte	0x01, 0x51
	.zero		2


	//----- nvinfo : EIATTR_MAXREG_COUNT
	.align		4
        /*002c*/ 	.byte	0x03, 0x1b
        /*002e*/ 	.short	0x00ff


	//----- nvinfo : EIATTR_NUM_BARRIERS
	.align		4
        /*0030*/ 	.byte	0x02, 0x4c
        /*0032*/ 	.byte	0x07
	.zero		1


	//----- nvinfo : EIATTR_EXTERNS
	.align		4
        /*0034*/ 	.byte	0x04, 0x0f
        /*0036*/ 	.short	(.L_37 - .L_36)


	//   ....[0]....
	.align		4
.L_36:
        /*0038*/ 	.word	index@(__assertfail)


	//----- nvinfo : EIATTR_MERCURY_ISA_VERSION
	.align		4
.L_37:
        /*003c*/ 	.byte	0x03, 0x5f
        /*003e*/ 	.short	0x0101


	//----- nvinfo : EIATTR_INT_WARP_WIDE_INSTR_OFFSETS
	.align		4
        /*0040*/ 	.byte	0x04, 0x31
        /*0042*/ 	.short	(.L_39 - .L_38)


	//   ....[0]....
.L_38:
        /*0044*/ 	.word	0x00004d70


	//   ....[1]....
        /*0048*/ 	.word	0x00004d90


	//   ....[2]....
        /*004c*/ 	.word	0x00004dc0


	//   ....[3]....
        /*0050*/ 	.word	0x00005860


	//   ....[4]....
        /*0054*/ 	.word	0x00005880


	//   ....[5]....
        /*0058*/ 	.word	0x00005a80


	//   ....[6]....
        /*005c*/ 	.word	0x00005a90


	//----- nvinfo : EIATTR_COOP_GROUP_MASK_REGIDS
	.align		4
.L_39:
        /*0060*/ 	.byte	0x04, 0x29
        /*0062*/ 	.short	(.L_41 - .L_40)


	//   ....[0]....
.L_40:
        /*0064*/ 	.word	0xffffffff


	//   ....[1]....
        /*0068*/ 	.word	0xffffffff


	//   ....[2]....
        /*006c*/ 	.word	0xffffffff


	//   ....[3]....
        /*0070*/ 	.word	0xffffffff


	//   ....[4]....
        /*0074*/ 	.word	0xffffffff


	//   ....[5]....
        /*0078*/ 	.word	0xffffffff


	//   ....[6]....
        /*007c*/ 	.word	0xffffffff


	//   ....[7]....
        /*0080*/ 	.word	0xffffffff


	//   ....[8]....
        /*0084*/ 	.word	0xffffffff


	//   ....[9]....
        /*0088*/ 	.word	0xffffffff


	//   ....[10]....
        /*008c*/ 	.word	0xffffffff


	//   ....[11]....
        /*0090*/ 	.word	0xffffffff


	//   ....[12]....
        /*0094*/ 	.word	0xffffffff


	//----- nvinfo : EIATTR_COOP_GROUP_INSTR_OFFSETS
	.align		4
.L_41:
        /*0098*/ 	.byte	0x04, 0x28
        /*009a*/ 	.short	(.L_43 - .L_42)


	//   ....[0]....
.L_42:
        /*009c*/ 	.word	0x000000a0


	//   ....[1]....
        /*00a0*/ 	.word	0x000004e0


	//   ....[2]....
        /*00a4*/ 	.word	0x00000a60


	//   ....[3]....
        /*00a8*/ 	.word	0x00000bc0


	//   ....[4]....
        /*00ac*/ 	.word	0x00000cc0


	//   ....[5]....
        /*00b0*/ 	.word	0x00000e10


	//   ....[6]....
        /*00b4*/ 	.word	0x00001010


	//   ....[7]....
        /*00b8*/ 	.word	0x00002680


	//   ....[8]....
        /*00bc*/ 	.word	0x00004240


	//   ....[9]....
        /*00c0*/ 	.word	0x00004450


	//   ....[10]....
        /*00c4*/ 	.word	0x00004480


	//   ....[11]....
        /*00c8*/ 	.word	0x00004c50


	//   ....[12]....
        /*00cc*/ 	.word	0x00004e90


	//----- nvinfo : EIATTR_VRC_CTA_INIT_COUNT
	.align		4
.L_43:
        /*00d0*/ 	.byte	0x02, 0x4a
        /*00d2*/ 	.byte	0x80
	.zero		1


	//----- nvinfo : EIATTR_SYSCALL_OFFSETS
	.align		4
        /*00d4*/ 	.byte	0x04, 0x46
        /*00d6*/ 	.short	(.L_45 - .L_44)


	//   ....[0]....
.L_44:
        /*00d8*/ 	.word	0x00006620


	//   ....[1]....
        /*00dc*/ 	.word	0x00006760


	//   ....[2]....
        /*00e0*/ 	.word	0x00006fe0


	//   ....[3]....
        /*00e4*/ 	.word	0x00007da0


	//----- nvinfo : EIATTR_MBARRIER_INSTR_OFFSETS
	.align		4
.L_45:
        /*00e8*/ 	.byte	0x04, 0x39
        /*00ea*/ 	.short	(.L_47 - .L_46)


	//   ....[0]....
.L_46:
        /*00ec*/ 	.word	0x00000600
        /*00f0*/ 	.word	0x000000ff
        /*00f4*/ 	.word	0x00000000
        /*00f8*/ 	.short	0x0100
        /*00fa*/ 	.byte	0x07
	.zero		1


	//   ....[1]....
        /*00fc*/ 	.word	0x00000610
        /*0100*/ 	.word	0x000000ff
        /*0104*/ 	.word	0x00000110
        /*0108*/ 	.short	0x0100
        /*010a*/ 	.byte	0x07
	.zero		1


	//   ....[2]....
        /*010c*/ 	.word	0x00000620
        /*0110*/ 	.word	0x000000ff
        /*0114*/ 	.word	0x00000008
        /*0118*/ 	.short	0x0100
        /*011a*/ 	.byte	0x07
	.zero		1


	//   ....[3]....
        /*011c*/ 	.word	0x00000630
        /*0120*/ 	.word	0x000000ff
        /*0124*/ 	.word	0x00000118
        /*0128*/ 	.short	0x0100
        /*012a*/ 	.byte	0x07
	.zero		1


	//   ....[4]....
        /*012c*/ 	.word	0x00000640
        /*0130*/ 	.word	0x000000ff
        /*0134*/ 	.word	0x00000010
        /*0138*/ 	.short	0x0100
        /*013a*/ 	.byte	0x07
	.zero		1


	//   ....[5]....
        /*013c*/ 	.word	0x00000650
        /*0140*/ 	.word	0x000000ff
        /*0144*/ 	.word	0x00000120
        /*0148*/ 	.short	0x0100
        /*014a*/ 	.byte	0x07
	.zero		1


	//   ....[6]....
        /*014c*/ 	.word	0x00000660
        /*0150*/ 	.word	0x000000ff
        /*0154*/ 	.word	0x00000018
        /*0158*/ 	.short	0x0100
        /*015a*/ 	.byte	0x07
	.zero		1


	//   ....[7]....
        /*015c*/ 	.word	0x00000670
        /*0160*/ 	.word	0x000000ff
        /*0164*/ 	.word	0x00000128
        /*0168*/ 	.short	0x0100
        /*016a*/ 	.byte	0x07
	.zero		1


	//   ....[8]....
        /*016c*/ 	.word	0x00000680
        /*0170*/ 	.word	0x000000ff
        /*0174*/ 	.word	0x00000020
        /*0178*/ 	.short	0x0100
        /*017a*/ 	.byte	0x07
	.zero		1


	//   ....[9]....
        /*017c*/ 	.word	0x00000690
        /*0180*/ 	.word	0x000000ff
        /*0184*/ 	.word	0x00000130
        /*0188*/ 	.short	0x0100
        /*018a*/ 	.byte	0x07
	.zero		1


	//   ....[10]....
        /*018c*/ 	.word	0x000006a0
        /*0190*/ 	.word	0x000000ff
        /*0194*/ 	.word	0x00000028
        /*0198*/ 	.short	0x0100
        /*019a*/ 	.byte	0x07
	.zero		1


	//   ....[11]....
        /*019c*/ 	.word	0x000006b0
        /*01a0*/ 	.word	0x000000ff
        /*01a4*/ 	.word	0x00000138
        /*01a8*/ 	.short	0x0100
        /*01aa*/ 	.byte	0x07
	.zero		1


	//   ....[12]....
        /*01ac*/ 	.word	0x000006c0
        /*01b0*/ 	.word	0x000000ff
        /*01b4*/ 	.word	0x00000030
        /*01b8*/ 	.short	0x0100
        /*01ba*/ 	.byte	0x07
	.zero		1


	//   ....[13]....
        /*01bc*/ 	.word	0x000006d0
        /*01c0*/ 	.word	0x000000ff
        /*01c4*/ 	.word	0x00000140
        /*01c8*/ 	.short	0x0100
        /*01ca*/ 	.byte	0x07
	.zero		1


	//   ....[14]....
        /*01cc*/ 	.word	0x000006e0
        /*01d0*/ 	.word	0x000000ff
        /*01d4*/ 	.word	0x00000038
        /*01d8*/ 	.short	0x0100
        /*01da*/ 	.byte	0x07
	.zero		1


	//   ....[15]....
        /*01dc*/ 	.word	0x000006f0
        /*01e0*/ 	.word	0x000000ff
        /*01e4*/ 	.word	0x00000148
        /*01e8*/ 	.short	0x0100
        /*01ea*/ 	.byte	0x07
	.zero		1


	//   ....[16]....
        /*01ec*/ 	.word	0x00000700
        /*01f0*/ 	.word	0x000000ff
        /*01f4*/ 	.word	0x00000040
        /*01f8*/ 	.short	0x0100
        /*01fa*/ 	.byte	0x07
	.zero		1


	//   ....[17]....
        /*01fc*/ 	.word	0x00000710
        /*0200*/ 	.word	0x000000ff
        /*0204*/ 	.word	0x00000150
        /*0208*/ 	.short	0x0100
        /*020a*/ 	.byte	0x07
	.zero		1


	//   ....[18]....
        /*020c*/ 	.word	0x00000720
        /*0210*/ 	.word	0x000000ff
        /*0214*/ 	.word	0x00000048
        /*0218*/ 	.short	0x0100
        /*021a*/ 	.byte	0x07
	.zero		1


	//   ....[19]....
        /*021c*/ 	.word	0x00000730
        /*0220*/ 	.word	0x000000ff
        /*0224*/ 	.word	0x00000158
        /*0228*/ 	.short	0x0100
        /*022a*/ 	.byte	0x07
	.zero		1


	//   ....[20]....
        /*022c*/ 	.word	0x00000740
        /*0230*/ 	.word	0x000000ff
        /*0234*/ 	.word	0x00000050
        /*0238*/ 	.short	0x0100
        /*023a*/ 	.byte	0x07
	.zero		1


	//   ....[21]....
        /*023c*/ 	.word	0x00000750
        /*0240*/ 	.word	0x000000ff
        /*0244*/ 	.word	0x00000160
        /*0248*/ 	.short	0x0100
        /*024a*/ 	.byte	0x07
	.zero		1


	//   ....[22]....
        /*024c*/ 	.word	0x00000760
        /*0250*/ 	.word	0x000000ff
        /*0254*/ 	.word	0x00000058
        /*0258*/ 	.short	0x0100
        /*025a*/ 	.byte	0x07
	.zero		1


	//   ....[23]....
        /*025c*/ 	.word	0x00000770
        /*0260*/ 	.word	0x000000ff
        /*0264*/ 	.word	0x00000168
        /*0268*/ 	.short	0x0100
        /*026a*/ 	.byte	0x07
	.zero		1


	//   ....[24]....
        /*026c*/ 	.word	0x00000780
        /*0270*/ 	.word	0x000000ff
        /*0274*/ 	.word	0x00000060
        /*0278*/ 	.short	0x0100
        /*027a*/ 	.byte	0x07
	.zero		1


	//   ....[25]....
        /*027c*/ 	.word	0x00000790
        /*0280*/ 	.word	0x000000ff
        /*0284*/ 	.word	0x00000170
        /*0288*/ 	.short	0x0100
        /*028a*/ 	.byte	0x07
	.zero		1


	//   ....[26]....
        /*028c*/ 	.word	0x000007a0
        /*0290*/ 	.word	0x000000ff
        /*0294*/ 	.word	0x00000068
        /*0298*/ 	.short	0x0100
        /*029a*/ 	.byte	0x07
	.zero		1


	//   ....[27]....
        /*029c*/ 	.word	0x000007b0
        /*02a0*/ 	.word	0x000000ff
        /*02a4*/ 	.word	0x00000178
        /*02a8*/ 	.short	0x0100
        /*02aa*/ 	.byte	0x07
	.zero		1


	//   ....[28]....
        /*02ac*/ 	.word	0x000007c0
        /*02b0*/ 	.word	0x000000ff
        /*02b4*/ 	.word	0x00000070
        /*02b8*/ 	.short	0x0100
        /*02ba*/ 	.byte	0x07
	.zero		1


	//   ....[29]....
        /*02bc*/ 	.word	0x000007d0
        /*02c0*/ 	.word	0x000000ff
        /*02c4*/ 	.word	0x00000180
        /*02c8*/ 	.short	0x0100
        /*02ca*/ 	.byte	0x07
	.zero		1


	//   ....[30]....
        /*02cc*/ 	.word	0x000007e0
        /*02d0*/ 	.word	0x000000ff
        /*02d4*/ 	.word	0x00000078
        /*02d8*/ 	.short	0x0100
        /*02da*/ 	.byte	0x07
	.zero		1


	//   ....[31]....
        /*02dc*/ 	.word	0x000007f0
        /*02e0*/ 	.word	0x000000ff
        /*02e4*/ 	.word	0x00000188
        /*02e8*/ 	.short	0x0100
        /*02ea*/ 	.byte	0x07
	.zero		1


	//   ....[32]....
        /*02ec*/ 	.word	0x00000800
        /*02f0*/ 	.word	0x000000ff
        /*02f4*/ 	.word	0x00000080
        /*02f8*/ 	.short	0x0100
        /*02fa*/ 	.byte	0x07
	.zero		1


	//   ....[33]....
        /*02fc*/ 	.word	0x00000810
        /*0300*/ 	.word	0x000000ff
        /*0304*/ 	.word	0x00000190
        /*0308*/ 	.short	0x0100
        /*030a*/ 	.byte	0x07
	.zero		1


	//   ....[34]....
        /*030c*/ 	.word	0x00000820
        /*0310*/ 	.word	0x000000ff
        /*0314*/ 	.word	0x00000088
        /*0318*/ 	.short	0x0100
        /*031a*/ 	.byte	0x07
	.zero		1


	//   ....[35]....
        /*031c*/ 	.word	0x00000830
        /*0320*/ 	.word	0x000000ff
        /*0324*/ 	.word	0x00000198
        /*0328*/ 	.short	0x0100
        /*032a*/ 	.byte	0x07
	.zero		1


	//   ....[36]....
        /*032c*/ 	.word	0x00000840
        /*0330*/ 	.word	0x000000ff
        /*0334*/ 	.word	0x00000090
        /*0338*/ 	.short	0x0100
        /*033a*/ 	.byte	0x07
	.zero		1


	//   ....[37]....
        /*033c*/ 	.word	0x00000850
        /*0340*/ 	.word	0x000000ff
        /*0344*/ 	.word	0x000001a0
        /*0348*/ 	.short	0x0100
        /*034a*/ 	.byte	0x07
	.zero		1


	//   ....[38]....
        /*034c*/ 	.word	0x00000860
        /*0350*/ 	.word	0x000000ff
        /*0354*/ 	.word	0x00000098
        /*0358*/ 	.short	0x0100
        /*035a*/ 	.byte	0x07
	.zero		1


	//   ....[39]....
        /*035c*/ 	.word	0x00000870
        /*0360*/ 	.word	0x000000ff
        /*0364*/ 	.word	0x000001a8
        /*0368*/ 	.short	0x0100
        /*036a*/ 	.byte	0x07
	.zero		1


	//   ....[40]....
        /*036c*/ 	.word	0x00000880
        /*0370*/ 	.word	0x000000ff
        /*0374*/ 	.word	0x000000a0
        /*0378*/ 	.short	0x0100
        /*037a*/ 	.byte	0x07
	.zero		1


	//   ....[41]....
        /*037c*/ 	.word	0x00000890
        /*0380*/ 	.word	0x000000ff
        /*0384*/ 	.word	0x000001b0
        /*0388*/ 	.short	0x0100
        /*038a*/ 	.byte	0x07
	.zero		1


	//   ....[42]....
        /*038c*/ 	.word	0x000008a0
        /*0390*/ 	.word	0x000000ff
        /*0394*/ 	.word	0x000000a8
        /*0398*/ 	.short	0x0100
        /*039a*/ 	.byte	0x07
	.zero		1


	//   ....[43]....
        /*039c*/ 	.word	0x000008b0
        /*03a0*/ 	.word	0x000000ff
        /*03a4*/ 	.word	0x000001b8
        /*03a8*/ 	.short	0x0100
        /*03aa*/ 	.byte	0x07
	.zero		1


	//   ....[44]....
        /*03ac*/ 	.word	0x000008c0
        /*03b0*/ 	.word	0x000000ff
        /*03b4*/ 	.word	0x000000b0
        /*03b8*/ 	.short	0x0100
        /*03ba*/ 	.byte	0x07
	.zero		1


	//   ....[45]....
        /*03bc*/ 	.word	0x000008d0
        /*03c0*/ 	.word	0x000000ff
        /*03c4*/ 	.word	0x000001c0
        /*03c8*/ 	.short	0x0100
        /*03ca*/ 	.byte	0x07
	.zero		1


	//   ....[46]....
        /*03cc*/ 	.word	0x000008e0
        /*03d0*/ 	.word	0x000000ff
        /*03d4*/ 	.word	0x000000b8
        /*03d8*/ 	.short	0x0100
        /*03da*/ 	.byte	0x07
	.zero		1


	//   ....[47]....
        /*03dc*/ 	.word	0x000008f0
        /*03e0*/ 	.word	0x000000ff
        /*03e4*/ 	.word	0x000001c8
        /*03e8*/ 	.short	0x0100
        /*03ea*/ 	.byte	0x07
	.zero		1


	//   ....[48]....
        /*03ec*/ 	.word	0x00000900
        /*03f0*/ 	.word	0x000000ff
        /*03f4*/ 	.word	0x000000c0
        /*03f8*/ 	.short	0x0100
        /*03fa*/ 	.byte	0x07
	.zero		1


	//   ....[49]....
        /*03fc*/ 	.word	0x00000910
        /*0400*/ 	.word	0x000000ff
        /*0404*/ 	.word	0x000001d0
        /*0408*/ 	.short	0x0100
        /*040a*/ 	.byte	0x07
	.zero		1


	//   ....[50]....
        /*040c*/ 	.word	0x00000920
        /*0410*/ 	.word	0x000000ff
        /*0414*/ 	.word	0x000000c8
        /*0418*/ 	.short	0x0100
        /*041a*/ 	.byte	0x07
	.zero		1


	//   ....[51]....
        /*041c*/ 	.word	0x00000930
        /*0420*/ 	.word	0x000000ff
        /*0424*/ 	.word	0x000001d8
        /*0428*/ 	.short	0x0100
        /*042a*/ 	.byte	0x07
	.zero		1


	//   ....[52]....
        /*042c*/ 	.word	0x00000940
        /*0430*/ 	.word	0x000000ff
        /*0434*/ 	.word	0x000000d0
        /*0438*/ 	.short	0x0100
        /*043a*/ 	.byte	0x07
	.zero		1


	//   ....[53]....
        /*043c*/ 	.word	0x00000950
        /*0440*/ 	.word	0x000000ff
        /*0444*/ 	.word	0x000001e0
        /*0448*/ 	.short	0x0100
        /*044a*/ 	.byte	0x07
	.zero		1


	//   ....[54]....
        /*044c*/ 	.word	0x00000960
        /*0450*/ 	.word	0x000000ff
        /*0454*/ 	.word	0x000000d8
        /*0458*/ 	.short	0x0100
        /*045a*/ 	.byte	0x07
	.zero		1


	//   ....[55]....
        /*045c*/ 	.word	0x00000970
        /*0460*/ 	.word	0x000000ff
        /*0464*/ 	.word	0x000001e8
        /*0468*/ 	.short	0x0100
        /*046a*/ 	.byte	0x07
	.zero		1


	//   ....[56]....
        /*046c*/ 	.word	0x00000980
        /*0470*/ 	.word	0x000000ff
        /*0474*/ 	.word	0x000000e0
        /*0478*/ 	.short	0x0100
        /*047a*/ 	.byte	0x07
	.zero		1


	//   ....[57]....
        /*047c*/ 	.word	0x00000990
        /*0480*/ 	.word	0x000000ff
        /*0484*/ 	.word	0x000001f0
        /*0488*/ 	.short	0x0100
        /*048a*/ 	.byte	0x07
	.zero		1


	//   ....[58]....
        /*048c*/ 	.word	0x000009a0
        /*0490*/ 	.word	0x000000ff
        /*0494*/ 	.word	0x000000e8
        /*0498*/ 	.short	0x0100
        /*049a*/ 	.byte	0x07
	.zero		1


	//   ....[59]....
        /*049c*/ 	.word	0x000009b0
        /*04a0*/ 	.word	0x000000ff
        /*04a4*/ 	.word	0x000001f8
        /*04a8*/ 	.short	0x0100
        /*04aa*/ 	.byte	0x07
	.zero		1


	//   ....[60]....
        /*04ac*/ 	.word	0x000009c0
        /*04b0*/ 	.word	0x000000ff
        /*04b4*/ 	.word	0x000000f0
        /*04b8*/ 	.short	0x0100
        /*04ba*/ 	.byte	0x07
	.zero		1


	//   ....[61]....
        /*04bc*/ 	.word	0x000009d0
        /*04c0*/ 	.word	0x000000ff
        /*04c4*/ 	.word	0x00000200
        /*04c8*/ 	.short	0x0100
        /*04ca*/ 	.byte	0x07
	.zero		1


	//   ....[62]....
        /*04cc*/ 	.word	0x000009e0
        /*04d0*/ 	.word	0x000000ff
        /*04d4*/ 	.word	0x000000f8
        /*04d8*/ 	.short	0x0100
        /*04da*/ 	.byte	0x07
	.zero		1


	//   ....[63]....
        /*04dc*/ 	.word	0x000009f0
        /*04e0*/ 	.word	0x000000ff
        /*04e4*/ 	.word	0x00000208
        /*04e8*/ 	.short	0x0100
        /*04ea*/ 	.byte	0x07
	.zero		1


	//   ....[64]....
        /*04ec*/ 	.word	0x00000a00
        /*04f0*/ 	.word	0x000000ff
        /*04f4*/ 	.word	0x00000100
        /*04f8*/ 	.short	0x0100
        /*04fa*/ 	.byte	0x07
	.zero		1


	//   ....[65]....
        /*04fc*/ 	.word	0x00000a10
        /*0500*/ 	.word	0x000000ff
        /*0504*/ 	.word	0x00000210
        /*0508*/ 	.short	0x0100
        /*050a*/ 	.byte	0x07
	.zero		1


	//   ....[66]....
        /*050c*/ 	.word	0x00000a20
        /*0510*/ 	.word	0x000000ff
        /*0514*/ 	.word	0x00000108
        /*0518*/ 	.short	0x0100
        /*051a*/ 	.byte	0x07
	.zero		1


	//   ....[67]....
        /*051c*/ 	.word	0x00000a30
        /*0520*/ 	.word	0x000000ff
        /*0524*/ 	.word	0x00000218
        /*0528*/ 	.short	0x0100
        /*052a*/ 	.byte	0x07
	.zero		1


	//   ....[68]....
        /*052c*/ 	.word	0x00000b70
        /*0530*/ 	.word	0x000000ff
        /*0534*/ 	.word	0x00000220
        /*0538*/ 	.short	0x0100
        /*053a*/ 	.byte	0x07
	.zero		1


	//   ....[69]....
        /*053c*/ 	.word	0x00000b80
        /*0540*/ 	.word	0x000000ff
        /*0544*/ 	.word	0x00000230
        /*0548*/ 	.short	0x0100
        /*054a*/ 	.byte	0x07
	.zero		1


	//   ....[70]....
        /*054c*/ 	.word	0x00000b90
        /*0550*/ 	.word	0x000000ff
        /*0554*/ 	.word	0x00000228
        /*0558*/ 	.short	0x0100
        /*055a*/ 	.byte	0x07
	.zero		1


	//   ....[71]....
        /*055c*/ 	.word	0x00000ba0
        /*0560*/ 	.word	0x000000ff
        /*0564*/ 	.word	0x00000238
        /*0568*/ 	.short	0x0100
        /*056a*/ 	.byte	0x07
	.zero		1


	//   ....[72]....
        /*056c*/ 	.word	0x00000c90
        /*0570*/ 	.word	0x000000ff
        /*0574*/ 	.word	0x00000240
        /*0578*/ 	.short	0x0100
        /*057a*/ 	.byte	0x06
	.zero		1


	//   ....[73]....
        /*057c*/ 	.word	0x00000ca0
        /*0580*/ 	.word	0x000000ff
        /*0584*/ 	.word	0x00000248
        /*0588*/ 	.short	0x0100
        /*058a*/ 	.byte	0x06
	.zero		1


	//   ....[74]....
        /*058c*/ 	.word	0x00000de0
        /*0590*/ 	.word	0x000000ff
        /*0594*/ 	.word	0x00000250
        /*0598*/ 	.short	0x0100
        /*059a*/ 	.byte	0x06
	.zero		1


	//   ....[75]....
        /*059c*/ 	.word	0x00000df0
        /*05a0*/ 	.word	0x000000ff
        /*05a4*/ 	.word	0x00000258
        /*05a8*/ 	.short	0x0100
        /*05aa*/ 	.byte	0x06
	.zero		1


	//   ....[76]....
        /*05ac*/ 	.word	0x00000f20
        /*05b0*/ 	.word	0x000000ff
        /*05b4*/ 	.word	0x00000260
        /*05b8*/ 	.short	0x0100
        /*05ba*/ 	.byte	0x07
	.zero		1


	//   ....[77]....
        /*05bc*/ 	.word	0x00000f30
        /*05c0*/ 	.word	0x000000ff
        /*05c4*/ 	.word	0x00000270
        /*05c8*/ 	.short	0x0100
        /*05ca*/ 	.byte	0x07
	.zero		1


	//   ....[78]....
        /*05cc*/ 	.word	0x00000f40
        /*05d0*/ 	.word	0x000000ff
        /*05d4*/ 	.word	0x00000268
        /*05d8*/ 	.short	0x0100
        /*05da*/ 	.byte	0x07
	.zero		1


	//   ....[79]....
        /*05dc*/ 	.word	0x00000f50
        /*05e0*/ 	.word	0x000000ff
        /*05e4*/ 	.word	0x00000278
        /*05e8*/ 	.short	0x0100
        /*05ea*/ 	.byte	0x07
	.zero		1


	//   ....[80]....
        /*05ec*/ 	.word	0x00001a10
        /*05f0*/ 	.word	0x000000ff
        /*05f4*/ 	.word	0x00000110
        /*05f8*/ 	.short	0x010a
        /*05fa*/ 	.byte	0x04
	.zero		1


	//   ....[81]....
        /*05fc*/ 	.word	0x00001cd0
        /*0600*/ 	.word	0x000000ff
        /*0604*/ 	.word	0x00000110
        /*0608*/ 	.short	0x010a
        /*060a*/ 	.byte	0x09
	.zero		1


	//   ....[82]....
        /*060c*/ 	.word	0x00001e60
        /*0610*/ 	.word	0x000000ff
        /*0614*/ 	.word	0x00000110
        /*0618*/ 	.short	0x010a
        /*061a*/ 	.byte	0x08
	.zero		1


	//   ....[83]....
        /*061c*/ 	.word	0x00002040
        /*0620*/ 	.word	0x000000ff
        /*0624*/ 	.word	0x00000248
        /*0628*/ 	.short	0x0101
        /*062a*/ 	.byte	0x2d
	.zero		1


	//   ....[84]....
        /*062c*/ 	.word	0x00002060
        /*0630*/ 	.word	0x000000ff
        /*0634*/ 	.word	0x00000110
        /*0638*/ 	.short	0x010a
        /*063a*/ 	.byte	0x04
	.zero		1


	//   ....[85]....
        /*063c*/ 	.word	0x000022f0
        /*0640*/ 	.word	0x000000ff
        /*0644*/ 	.word	0x00000110
        /*0648*/ 	.short	0x010a
        /*064a*/ 	.byte	0x09
	.zero		1


	//   ....[86]....
        /*064c*/ 	.word	0x00002480
        /*0650*/ 	.word	0x000000ff
        /*0654*/ 	.word	0x00000110
        /*0658*/ 	.short	0x010a
        /*065a*/ 	.byte	0x08
	.zero		1


	//   ....[87]....
        /*065c*/ 	.word	0x00002690
        /*0660*/ 	.word	0x000000ff
        /*0664*/ 	.word	0x00000250
        /*0668*/ 	.short	0x010a
        /*066a*/ 	.byte	0x2d
	.zero		1


	//   ....[88]....
        /*066c*/ 	.word	0x00002750
        /*0670*/ 	.word	0x000000ff
        /*0674*/ 	.word	0x00000000
        /*0678*/ 	.short	0x0101
        /*067a*/ 	.byte	0x04
	.zero		1


	//   ....[89]....
        /*067c*/ 	.word	0x00002c40
        /*0680*/ 	.word	0x000000ff
        /*0684*/ 	.word	0x00000000
        /*0688*/ 	.short	0x010a
        /*068a*/ 	.byte	0x04
	.zero		1


	//   ....[90]....
        /*068c*/ 	.word	0x00002cd0
        /*0690*/ 	.word	0x000000ff
        /*0694*/ 	.word	0x00000000
        /*0698*/ 	.short	0x010a
        /*069a*/ 	.byte	0x04
	.zero		1


	//   ....[91]....
        /*069c*/ 	.word	0x00002d60
        /*06a0*/ 	.word	0x000000ff
        /*06a4*/ 	.word	0x00000000
        /*06a8*/ 	.short	0x010a
        /*06aa*/ 	.byte	0x04
	.zero		1


	//   ....[92]....
        /*06ac*/ 	.word	0x00002df0
        /*06b0*/ 	.word	0x000000ff
        /*06b4*/ 	.word	0x00000000
        /*06b8*/ 	.short	0x010a
        /*06ba*/ 	.byte	0x04
	.zero		1


	//   ....[93]....
        /*06bc*/ 	.word	0x00002e80
        /*06c0*/ 	.word	0x000000ff
        /*06c4*/ 	.word	0x00000000
        /*06c8*/ 	.short	0x010a
        /*06ca*/ 	.byte	0x04
	.zero		1


	//   ....[94]....
        /*06cc*/ 	.word	0x00002f10
        /*06d0*/ 	.word	0x000000ff
        /*06d4*/ 	.word	0x00000000
        /*06d8*/ 	.short	0x010a
        /*06da*/ 	.byte	0x04
	.zero		1


	//   ....[95]....
        /*06dc*/ 	.word	0x00002fa0
        /*06e0*/ 	.word	0x000000ff
        /*06e4*/ 	.word	0x00000000
        /*06e8*/ 	.short	0x010a
        /*06ea*/ 	.byte	0x04
	.zero		1


	//   ....[96]....
        /*06ec*/ 	.word	0x00003030
        /*06f0*/ 	.word	0x000000ff
        /*06f4*/ 	.word	0x00000000
        /*06f8*/ 	.short	0x010a
        /*06fa*/ 	.byte	0x04
	.zero		1


	//   ....[97]....
        /*06fc*/ 	.word	0x000030c0
        /*0700*/ 	.word	0x000000ff
        /*0704*/ 	.word	0x00000000
        /*0708*/ 	.short	0x010a
        /*070a*/ 	.byte	0x04
	.zero		1


	//   ....[98]....
        /*070c*/ 	.word	0x00003150
        /*0710*/ 	.word	0x000000ff
        /*0714*/ 	.word	0x00000000
        /*0718*/ 	.short	0x010a
        /*071a*/ 	.byte	0x04
	.zero		1


	//   ....[99]....
        /*071c*/ 	.word	0x000031e0
        /*0720*/ 	.word	0x000000ff
        /*0724*/ 	.word	0x00000000
        /*0728*/ 	.short	0x010a
        /*072a*/ 	.byte	0x04
	.zero		1


	//   ....[100]....
        /*072c*/ 	.word	0x00003270
        /*0730*/ 	.word	0x000000ff
        /*0734*/ 	.word	0x00000000
        /*0738*/ 	.short	0x010a
        /*073a*/ 	.byte	0x04
	.zero		1


	//   ....[101]....
        /*073c*/ 	.word	0x00003300
        /*0740*/ 	.word	0x000000ff
        /*0744*/ 	.word	0x00000000
        /*0748*/ 	.short	0x010a
        /*074a*/ 	.byte	0x04
	.zero		1


	//   ....[102]....
        /*074c*/ 	.word	0x00003390
        /*0750*/ 	.word	0x000000ff
        /*0754*/ 	.word	0x00000000
        /*0758*/ 	.short	0x010a
        /*075a*/ 	.byte	0x04
	.zero		1


	//   ....[103]....
        /*075c*/ 	.word	0x00003420
        /*0760*/ 	.word	0x000000ff
        /*0764*/ 	.word	0x00000000
        /*0768*/ 	.short	0x010a
        /*076a*/ 	.byte	0x04
	.zero		1


	//   ....[104]....
        /*076c*/ 	.word	0x000034b0
        /*0770*/ 	.word	0x000000ff
        /*0774*/ 	.word	0x00000000
        /*0778*/ 	.short	0x010a
        /*077a*/ 	.byte	0x04
	.zero		1


	//   ....[105]....
        /*077c*/ 	.word	0x00003540
        /*0780*/ 	.word	0x000000ff
        /*0784*/ 	.word	0x00000000
        /*0788*/ 	.short	0x010a
        /*078a*/ 	.byte	0x04
	.zero		1


	//   ....[106]....
        /*078c*/ 	.word	0x000035d0
        /*0790*/ 	.word	0x000000ff
        /*0794*/ 	.word	0x00000000
        /*0798*/ 	.short	0x010a
        /*079a*/ 	.byte	0x04
	.zero		1


	//   ....[107]....
        /*079c*/ 	.word	0x00003660
        /*07a0*/ 	.word	0x000000ff
        /*07a4*/ 	.word	0x00000000
        /*07a8*/ 	.short	0x010a
        /*07aa*/ 	.byte	0x04
	.zero		1


	//   ....[108]....
        /*07ac*/ 	.word	0x000036f0
        /*07b0*/ 	.word	0x000000ff
        /*07b4*/ 	.word	0x00000000
        /*07b8*/ 	.short	0x010a
        /*07ba*/ 	.byte	0x04
	.zero		1


	//   ....[109]....
        /*07bc*/ 	.word	0x00003780
        /*07c0*/ 	.word	0x000000ff
        /*07c4*/ 	.word	0x00000000
        /*07c8*/ 	.short	0x010a
        /*07ca*/ 	.byte	0x04
	.zero		1


	//   ....[110]....
        /*07cc*/ 	.word	0x00003810
        /*07d0*/ 	.word	0x000000ff
        /*07d4*/ 	.word	0x00000000
        /*07d8*/ 	.short	0x010a
        /*07da*/ 	.byte	0x04
	.zero		1


	//   ....[111]....
        /*07dc*/ 	.word	0x000038a0
        /*07e0*/ 	.word	0x000000ff
        /*07e4*/ 	.word	0x00000000
        /*07e8*/ 	.short	0x010a
        /*07ea*/ 	.byte	0x04
	.zero		1


	//   ....[112]....
        /*07ec*/ 	.word	0x00003930
        /*07f0*/ 	.word	0x000000ff
        /*07f4*/ 	.word	0x00000000
        /*07f8*/ 	.short	0x010a
        /*07fa*/ 	.byte	0x04
	.zero		1


	//   ....[113]....
        /*07fc*/ 	.word	0x000039c0
        /*0800*/ 	.word	0x000000ff
        /*0804*/ 	.word	0x00000000
        /*0808*/ 	.short	0x010a
        /*080a*/ 	.byte	0x04
	.zero		1


	//   ....[114]....
        /*080c*/ 	.word	0x00003a50
        /*0810*/ 	.word	0x000000ff
        /*0814*/ 	.word	0x00000000
        /*0818*/ 	.short	0x010a
        /*081a*/ 	.byte	0x04
	.zero		1


	//   ....[115]....
        /*081c*/ 	.word	0x00003ae0
        /*0820*/ 	.word	0x000000ff
        /*0824*/ 	.word	0x00000000
        /*0828*/ 	.short	0x010a
        /*082a*/ 	.byte	0x04
	.zero		1


	//   ....[116]....
        /*082c*/ 	.word	0x00003b70
        /*0830*/ 	.word	0x000000ff
        /*0834*/ 	.word	0x00000000
        /*0838*/ 	.short	0x010a
        /*083a*/ 	.byte	0x04
	.zero		1


	//   ....[117]....
        /*083c*/ 	.word	0x00003c00
        /*0840*/ 	.word	0x000000ff
        /*0844*/ 	.word	0x00000000
        /*0848*/ 	.short	0x010a
        /*084a*/ 	.byte	0x04
	.zero		1


	//   ....[118]....
        /*084c*/ 	.word	0x00003c90
        /*0850*/ 	.word	0x000000ff
        /*0854*/ 	.word	0x00000000
        /*0858*/ 	.short	0x010a
        /*085a*/ 	.byte	0x04
	.zero		1


	//   ....[119]....
        /*085c*/ 	.word	0x00003d20
        /*0860*/ 	.word	0x000000ff
        /*0864*/ 	.word	0x00000000
        /*0868*/ 	.short	0x010a
        /*086a*/ 	.byte	0x04
	.zero		1


	//   ....[120]....
        /*086c*/ 	.word	0x00003db0
        /*0870*/ 	.word	0x000000ff
        /*0874*/ 	.word	0x00000000
        /*0878*/ 	.short	0x010a
        /*087a*/ 	.byte	0x04
	.zero		1


	//   ....[121]....
        /*087c*/ 	.word	0x00003e40
        /*0880*/ 	.word	0x000000ff
        /*0884*/ 	.word	0x00000000
        /*0888*/ 	.short	0x010a
        /*088a*/ 	.byte	0x04
	.zero		1


	//   ....[122]....
        /*088c*/ 	.word	0x00003ee0
        /*0890*/ 	.word	0x00000000
        /*0894*/ 	.word	0x00000000
        /*0898*/ 	.short	0x010a
        /*089a*/ 	.byte	0xff
	.zero		1


	//   ....[123]....
        /*089c*/ 	.word	0x00004010
        /*08a0*/ 	.word	0x000000ff
        /*08a4*/ 	.word	0x00000258
        /*08a8*/ 	.short	0x010a
        /*08aa*/ 	.byte	0x2d
	.zero		1


	//   ....[124]....
        /*08ac*/ 	.word	0x000040b0
        /*08b0*/ 	.word	0x000000ff
        /*08b4*/ 	.word	0x00000250
        /*08b8*/ 	.short	0x010a
        /*08ba*/ 	.byte	0x2d
	.zero		1


	//   ....[125]....
        /*08bc*/ 	.word	0x00004150
        /*08c0*/ 	.word	0x000000ff
        /*08c4*/ 	.word	0x00000000
        /*08c8*/ 	.short	0x0101
        /*08ca*/ 	.byte	0x06
	.zero		1


	//   ....[126]....
        /*08cc*/ 	.word	0x00004190
        /*08d0*/ 	.word	0x000000ff
        /*08d4*/ 	.word	0x00000258
        /*08d8*/ 	.short	0x0106
        /*08da*/ 	.byte	0x2d
	.zero		1


	//   ....[127]....
        /*08dc*/ 	.word	0x000041d0
        /*08e0*/ 	.word	0x00000000
        /*08e4*/ 	.word	0x00000258
        /*08e8*/ 	.short	0x010a
        /*08ea*/ 	.byte	0xff
	.zero		1


	//   ....[128]....
        /*08ec*/ 	.word	0x000046d0
        /*08f0*/ 	.word	0x000000ff
        /*08f4*/ 	.word	0x00000250
        /*08f8*/ 	.short	0x010a
        /*08fa*/ 	.byte	0x06
	.zero		1


	//   ....[129]....
        /*08fc*/ 	.word	0x00004780
        /*0900*/ 	.word	0x000000ff
        /*0904*/ 	.word	0x00000000
        /*0908*/ 	.short	0x0101
        /*090a*/ 	.byte	0x05
	.zero		1


	//   ....[130]....
        /*090c*/ 	.word	0x00004790
        /*0910*/ 	.word	0x000000ff
        /*0914*/ 	.word	0x00000270
        /*0918*/ 	.short	0x010a
        /*091a*/ 	.byte	0x08
	.zero		1


	//   ....[131]....
        /*091c*/ 	.word	0x00004850
        /*0920*/ 	.word	0x000000ff
        /*0924*/ 	.word	0x00000000
        /*0928*/ 	.short	0x010a
        /*092a*/ 	.byte	0x04
	.zero		1


	//   ....[132]....
        /*092c*/ 	.word	0x00004890
        /*0930*/ 	.word	0x000000ff
        /*0934*/ 	.word	0x00000000
        /*0938*/ 	.short	0x010a
        /*093a*/ 	.byte	0x07
	.zero		1


	//   ....[133]....
        /*093c*/ 	.word	0x000049d0
        /*0940*/ 	.word	0x000000ff
        /*0944*/ 	.word	0x00000000
        /*0948*/ 	.short	0x010a
        /*094a*/ 	.byte	0x04
	.zero		1


	//   ....[134]....
        /*094c*/ 	.word	0x00004ba0
        /*0950*/ 	.word	0x000000ff
        /*0954*/ 	.word	0x00000000
        /*0958*/ 	.short	0x010a
        /*095a*/ 	.byte	0x05
	.zero		1


	//   ....[135]....
        /*095c*/ 	.word	0x00004c30
        /*0960*/ 	.word	0x000000ff
        /*0964*/ 	.word	0x00000000
        /*0968*/ 	.short	0x010a
        /*096a*/ 	.byte	0x07
	.zero		1


	//   ....[136]....
        /*096c*/ 	.word	0x00005120
        /*0970*/ 	.word	0x000000ff
        /*0974*/ 	.word	0x00000250
        /*0978*/ 	.short	0x010a
        /*097a*/ 	.byte	0x0f
	.zero		1


	//   ....[137]....
        /*097c*/ 	.word	0x000051c0
        /*0980*/ 	.word	0x000000ff
        /*0984*/ 	.word	0x00000000
        /*0988*/ 	.short	0x0101
        /*098a*/ 	.byte	0x0e
	.zero		1


	//   ....[138]....
        /*098c*/ 	.word	0x000054e0
        /*0990*/ 	.word	0x000000ff
        /*0994*/ 	.word	0x00000248
        /*0998*/ 	.short	0x010a
        /*099a*/ 	.byte	0x0f
	.zero		1


	//   ....[139]....
        /*099c*/ 	.word	0x000056c0
        /*09a0*/ 	.word	0x000000ff
        /*09a4*/ 	.word	0x00000230
        /*09a8*/ 	.short	0x010a
        /*09aa*/ 	.byte	0x0f
	.zero		1


	//   ....[140]....
        /*09ac*/ 	.word	0x00005960
        /*09b0*/ 	.word	0x000000ff
        /*09b4*/ 	.word	0x00000220
        /*09b8*/ 	.short	0x010b
        /*09ba*/ 	.byte	0x0f
	.zero		1


	//   ....[141]....
        /*09bc*/ 	.word	0x000059a0
        /*09c0*/ 	.word	0x000000ff
        /*09c4*/ 	.word	0x00000000
        /*09c8*/ 	.short	0x0101
        /*09ca*/ 	.byte	0x2d
	.zero		1


	//   ....[142]....
        /*09cc*/ 	.word	0x000059e0
        /*09d0*/ 	.word	0x000000ff
        /*09d4*/ 	.word	0x00000238
        /*09d8*/ 	.short	0x010a
        /*09da*/ 	.byte	0x0f
	.zero		1


	//   ....[143]....
        /*09dc*/ 	.word	0x00005bf0
        /*09e0*/ 	.word	0x000000ff
        /*09e4*/ 	.word	0x00000228
        /*09e8*/ 	.short	0x010b
        /*09ea*/ 	.byte	0x0f
	.zero		1


	//   ....[144]....
        /*09ec*/ 	.word	0x00005c10
        /*09f0*/ 	.word	0x000000ff
        /*09f4*/ 	.word	0x00000000
        /*09f8*/ 	.short	0x0101
        /*09fa*/ 	.byte	0x17
	.zero		1


	//   ....[145]....
        /*09fc*/ 	.word	0x00005c40
        /*0a00*/ 	.word	0x000000ff
        /*0a04*/ 	.word	0x00000230
        /*0a08*/ 	.short	0x010a
        /*0a0a*/ 	.byte	0x0f
	.zero		1


	//   ....[146]....
        /*0a0c*/ 	.word	0x00005c80
        /*0a10*/ 	.word	0x00000000
        /*0a14*/ 	.word	0x00000238
        /*0a18*/ 	.short	0x010a
        /*0a1a*/ 	.byte	0xff
	.zero		1


	//   ....[147]....
        /*0a1c*/ 	.word	0x00005ff0
        /*0a20*/ 	.word	0x000000ff
        /*0a24*/ 	.word	0x00000250
        /*0a28*/ 	.short	0x010a
        /*0a2a*/ 	.byte	0x33
	.zero		1


	//   ....[148]....
        /*0a2c*/ 	.word	0x00006110
        /*0a30*/ 	.word	0x000000ff
        /*0a34*/ 	.word	0x00000000
        /*0a38*/ 	.short	0x0101
        /*0a3a*/ 	.byte	0x04
	.zero		1


	//   ....[149]....
        /*0a3c*/ 	.word	0x00006ba0
        /*0a40*/ 	.word	0x00000000
        /*0a44*/ 	.word	0x00000220
        /*0a48*/ 	.short	0x010a
        /*0a4a*/ 	.byte	0xff
	.zero		1


	//   ....[150]....
        /*0a4c*/ 	.word	0x00006c30
        /*0a50*/ 	.word	0x00000078
        /*0a54*/ 	.word	0x00000260
        /*0a58*/ 	.short	0x010a
        /*0a5a*/ 	.byte	0xff
	.zero		1


	//   ....[151]....
        /*0a5c*/ 	.word	0x00006d20
        /*0a60*/ 	.word	0x00000000
        /*0a64*/ 	.word	0x00000220
        /*0a68*/ 	.short	0x010a
        /*0a6a*/ 	.byte	0xff
	.zero		1


	//   ....[152]....
        /*0a6c*/ 	.word	0x00006e30
        /*0a70*/ 	.word	0x00000000
        /*0a74*/ 	.word	0x00000000
        /*0a78*/ 	.short	0x0101
        /*0a7a*/ 	.byte	0xff
	.zero		1


	//   ....[153]....
        /*0a7c*/ 	.word	0x00006eb0
        /*0a80*/ 	.word	0x00000078
        /*0a84*/ 	.word	0x00000260
        /*0a88*/ 	.short	0x010a
        /*0a8a*/ 	.byte	0xff
	.zero		1


	//   ....[154]....
        /*0a8c*/ 	.word	0x00007a40
        /*0a90*/ 	.word	0x00000002
        /*0a94*/ 	.word	0x00000220
        /*0a98*/ 	.short	0x010a
        /*0a9a*/ 	.byte	0xff
	.zero		1


	//   ....[155]....
        /*0a9c*/ 	.word	0x00007b10
        /*0aa0*/ 	.word	0x00000002
        /*0aa4*/ 	.word	0x00000220
        /*0aa8*/ 	.short	0x010a
        /*0aaa*/ 	.byte	0xff
	.zero		1


	//   ....[156]....
        /*0aac*/ 	.word	0x00007c40
        /*0ab0*/ 	.word	0x00000002
        /*0ab4*/ 	.word	0x00000000
        /*0ab8*/ 	.short	0x0101
        /*0aba*/ 	.byte	0xff
	.zero		1


	//   ....[157]....
        /*0abc*/ 	.word	0x00008060
        /*0ac0*/ 	.word	0x000000ff
        /*0ac4*/ 	.word	0x00000000
        /*0ac8*/ 	.short	0x0101
        /*0aca*/ 	.byte	0x05
	.zero		1


	//   ....[158]....
        /*0acc*/ 	.word	0x00008890
        /*0ad0*/ 	.word	0x00000002
        /*0ad4*/ 	.word	0x00000110
        /*0ad8*/ 	.short	0x010a
        /*0ada*/ 	.byte	0xff
	.zero		1


	//   ....[159]....
        /*0adc*/ 	.word	0x000088f0
        /*0ae0*/ 	.word	0x00000002
        /*0ae4*/ 	.word	0x00000110
        /*0ae8*/ 	.short	0x010a
        /*0aea*/ 	.byte	0xff
	.zero		1


	//   ....[160]....
        /*0aec*/ 	.word	0x00008950
        /*0af0*/ 	.word	0x00000002
        /*0af4*/ 	.word	0x00000250
        /*0af8*/ 	.short	0x010a
        /*0afa*/ 	.byte	0xff
	.zero		1


	//   ....[161]....
        /*0afc*/ 	.word	0x000089b0
        /*0b00*/ 	.word	0x00000000
        /*0b04*/ 	.word	0x00000000
        /*0b08*/ 	.short	0x010a
        /*0b0a*/ 	.byte	0xff
	.zero		1


	//   ....[162]....
        /*0b0c*/ 	.word	0x00008a10
        /*0b10*/ 	.word	0x00000000
        /*0b14*/ 	.word	0x00000000
        /*0b18*/ 	.short	0x010a
        /*0b1a*/ 	.byte	0xff
	.zero		1


	//   ....[163]....
        /*0b1c*/ 	.word	0x00008a70
        /*0b20*/ 	.word	0x00000000
        /*0b24*/ 	.word	0x00000000
        /*0b28*/ 	.short	0x010a
        /*0b2a*/ 	.byte	0xff
	.zero		1


	//   ....[164]....
        /*0b2c*/ 	.word	0x00008ad0
        /*0b30*/ 	.word	0x00000000
        /*0b34*/ 	.word	0x00000000
        /*0b38*/ 	.short	0x010a
        /*0b3a*/ 	.byte	0xff
	.zero		1


	//   ....[165]....
        /*0b3c*/ 	.word	0x00008b30
        /*0b40*/ 	.word	0x00000000
        /*0b44*/ 	.word	0x00000000
        /*0b48*/ 	.short	0x010a
        /*0b4a*/ 	.byte	0xff
	.zero		1


	//   ....[166]....
        /*0b4c*/ 	.word	0x00008b90
        /*0b50*/ 	.word	0x00000000
        /*0b54*/ 	.word	0x00000000
        /*0b58*/ 	.short	0x010a
        /*0b5a*/ 	.byte	0xff
	.zero		1


	//   ....[167]....
        /*0b5c*/ 	.word	0x00008bf0
        /*0b60*/ 	.word	0x00000000
        /*0b64*/ 	.word	0x00000000
        /*0b68*/ 	.short	0x010a
        /*0b6a*/ 	.byte	0xff
	.zero		1


	//   ....[168]....
        /*0b6c*/ 	.word	0x00008c50
        /*0b70*/ 	.word	0x00000000
        /*0b74*/ 	.word	0x00000000
        /*0b78*/ 	.short	0x010a
        /*0b7a*/ 	.byte	0xff
	.zero		1


	//   ....[169]....
        /*0b7c*/ 	.word	0x00008cb0
        /*0b80*/ 	.word	0x00000000
        /*0b84*/ 	.word	0x00000000
        /*0b88*/ 	.short	0x010a
        /*0b8a*/ 	.byte	0xff
	.zero		1


	//   ....[170]....
        /*0b8c*/ 	.word	0x00008d10
        /*0b90*/ 	.word	0x00000000
        /*0b94*/ 	.word	0x00000000
        /*0b98*/ 	.short	0x010a
        /*0b9a*/ 	.byte	0xff
	.zero		1


	//   ....[171]....
        /*0b9c*/ 	.word	0x00008d70
        /*0ba0*/ 	.word	0x00000000
        /*0ba4*/ 	.word	0x00000000
        /*0ba8*/ 	.short	0x010a
        /*0baa*/ 	.byte	0xff
	.zero		1


	//   ....[172]....
        /*0bac*/ 	.word	0x00008dd0
        /*0bb0*/ 	.word	0x00000000
        /*0bb4*/ 	.word	0x00000000
        /*0bb8*/ 	.short	0x010a
        /*0bba*/ 	.byte	0xff
	.zero		1


	//   ....[173]....
        /*0bbc*/ 	.word	0x00008e30
        /*0bc0*/ 	.word	0x00000000
        /*0bc4*/ 	.word	0x00000000
        /*0bc8*/ 	.short	0x010a
        /*0bca*/ 	.byte	0xff
	.zero		1


	//   ....[174]....
        /*0bcc*/ 	.word	0x00008e90
        /*0bd0*/ 	.word	0x00000000
        /*0bd4*/ 	.word	0x00000000
        /*0bd8*/ 	.short	0x010a
        /*0bda*/ 	.byte	0xff
	.zero		1


	//   ....[175]....
        /*0bdc*/ 	.word	0x00008ef0
        /*0be0*/ 	.word	0x00000000
        /*0be4*/ 	.word	0x00000000
        /*0be8*/ 	.short	0x010a
        /*0bea*/ 	.byte	0xff
	.zero		1


	//   ....[176]....
        /*0bec*/ 	.word	0x00008f50
        /*0bf0*/ 	.word	0x00000000
        /*0bf4*/ 	.word	0x00000000
        /*0bf8*/ 	.short	0x010a
        /*0bfa*/ 	.byte	0xff
	.zero		1


	//   ....[177]....
        /*0bfc*/ 	.word	0x00008fb0
        /*0c00*/ 	.word	0x00000000
        /*0c04*/ 	.word	0x00000000
        /*0c08*/ 	.short	0x010a
        /*0c0a*/ 	.byte	0xff
	.zero		1


	//   ....[178]....
        /*0c0c*/ 	.word	0x00009010
        /*0c10*/ 	.word	0x00000000
        /*0c14*/ 	.word	0x00000000
        /*0c18*/ 	.short	0x010a
        /*0c1a*/ 	.byte	0xff
	.zero		1


	//   ....[179]....
        /*0c1c*/ 	.word	0x00009070
        /*0c20*/ 	.word	0x00000000
        /*0c24*/ 	.word	0x00000000
        /*0c28*/ 	.short	0x010a
        /*0c2a*/ 	.byte	0xff
	.zero		1


	//   ....[180]....
        /*0c2c*/ 	.word	0x000090d0
        /*0c30*/ 	.word	0x00000000
        /*0c34*/ 	.word	0x00000000
        /*0c38*/ 	.short	0x010a
        /*0c3a*/ 	.byte	0xff
	.zero		1


	//   ....[181]....
        /*0c3c*/ 	.word	0x00009130
        /*0c40*/ 	.word	0x00000000
        /*0c44*/ 	.word	0x00000000
        /*0c48*/ 	.short	0x010a
        /*0c4a*/ 	.byte	0xff
	.zero		1


	//   ....[182]....
        /*0c4c*/ 	.word	0x00009190
        /*0c50*/ 	.word	0x00000000
        /*0c54*/ 	.word	0x00000000
        /*0c58*/ 	.short	0x010a
        /*0c5a*/ 	.byte	0xff
	.zero		1


	//   ....[183]....
        /*0c5c*/ 	.word	0x000091f0
        /*0c60*/ 	.word	0x00000000
        /*0c64*/ 	.word	0x00000000
        /*0c68*/ 	.short	0x010a
        /*0c6a*/ 	.byte	0xff
	.zero		1


	//   ....[184]....
        /*0c6c*/ 	.word	0x00009250
        /*0c70*/ 	.word	0x00000000
        /*0c74*/ 	.word	0x00000000
        /*0c78*/ 	.short	0x010a
        /*0c7a*/ 	.byte	0xff
	.zero		1


	//   ....[185]....
        /*0c7c*/ 	.word	0x000092b0
        /*0c80*/ 	.word	0x00000000
        /*0c84*/ 	.word	0x00000000
        /*0c88*/ 	.short	0x010a
        /*0c8a*/ 	.byte	0xff
	.zero		1


	//   ....[186]....
        /*0c8c*/ 	.word	0x00009310
        /*0c90*/ 	.word	0x00000000
        /*0c94*/ 	.word	0x00000000
        /*0c98*/ 	.short	0x010a
        /*0c9a*/ 	.byte	0xff
	.zero		1


	//   ....[187]....
        /*0c9c*/ 	.word	0x00009370
        /*0ca0*/ 	.word	0x00000000
        /*0ca4*/ 	.word	0x00000000
        /*0ca8*/ 	.short	0x010a
        /*0caa*/ 	.byte	0xff
	.zero		1


	//   ....[188]....
        /*0cac*/ 	.word	0x000093d0
        /*0cb0*/ 	.word	0x00000000
        /*0cb4*/ 	.word	0x00000000
        /*0cb8*/ 	.short	0x010a
        /*0cba*/ 	.byte	0xff
	.zero		1


	//   ....[189]....
        /*0cbc*/ 	.word	0x00009430
        /*0cc0*/ 	.word	0x00000000
        /*0cc4*/ 	.word	0x00000000
        /*0cc8*/ 	.short	0x010a
        /*0cca*/ 	.byte	0xff
	.zero		1


	//   ....[190]....
        /*0ccc*/ 	.word	0x00009490
        /*0cd0*/ 	.word	0x00000000
        /*0cd4*/ 	.word	0x00000000
        /*0cd8*/ 	.short	0x010a
        /*0cda*/ 	.byte	0xff
	.zero		1


	//   ....[191]....
        /*0cdc*/ 	.word	0x000094f0
        /*0ce0*/ 	.word	0x00000000
        /*0ce4*/ 	.word	0x00000000
        /*0ce8*/ 	.short	0x010a
        /*0cea*/ 	.byte	0xff
	.zero		1


	//   ....[192]....
        /*0cec*/ 	.word	0x00009550
        /*0cf0*/ 	.word	0x00000000
        /*0cf4*/ 	.word	0x00000000
        /*0cf8*/ 	.short	0x010a
        /*0cfa*/ 	.byte	0xff
	.zero		1


	//   ....[193]....
        /*0cfc*/ 	.word	0x000095b0
        /*0d00*/ 	.word	0x00000000
        /*0d04*/ 	.word	0x00000000
        /*0d08*/ 	.short	0x010a
        /*0d0a*/ 	.byte	0xff
	.zero		1


	//   ....[194]....
        /*0d0c*/ 	.word	0x00009610
        /*0d10*/ 	.word	0x00000004
        /*0d14*/ 	.word	0x00000258
        /*0d18*/ 	.short	0x010a
        /*0d1a*/ 	.byte	0xff
	.zero		1


	//   ....[195]....
        /*0d1c*/ 	.word	0x00009670
        /*0d20*/ 	.word	0x00000004
        /*0d24*/ 	.word	0x00000250
        /*0d28*/ 	.short	0x010a
        /*0d2a*/ 	.byte	0xff
	.zero		1


	//   ....[196]....
        /*0d2c*/ 	.word	0x000096d0
        /*0d30*/ 	.word	0x00000000
        /*0d34*/ 	.word	0x00000250
        /*0d38*/ 	.short	0x010a
        /*0d3a*/ 	.byte	0xff
	.zero		1


	//   ....[197]....
        /*0d3c*/ 	.word	0x00009730
        /*0d40*/ 	.word	0x00000004
        /*0d44*/ 	.word	0x00000270
        /*0d48*/ 	.short	0x010a
        /*0d4a*/ 	.byte	0xff
	.zero		1


	//   ....[198]....
        /*0d4c*/ 	.word	0x00009790
        /*0d50*/ 	.word	0x00000000
        /*0d54*/ 	.word	0x00000000
        /*0d58*/ 	.short	0x010a
        /*0d5a*/ 	.byte	0xff
	.zero		1


	//   ....[199]....
        /*0d5c*/ 	.word	0x000097f0
        /*0d60*/ 	.word	0x00000000
        /*0d64*/ 	.word	0x00000000
        /*0d68*/ 	.short	0x010a
        /*0d6a*/ 	.byte	0xff
	.zero		1


	//   ....[200]....
        /*0d6c*/ 	.word	0x00009850
        /*0d70*/ 	.word	0x00000000
        /*0d74*/ 	.word	0x00000000
        /*0d78*/ 	.short	0x010a
        /*0d7a*/ 	.byte	0xff
	.zero		1


	//   ....[201]....
        /*0d7c*/ 	.word	0x000098b0
        /*0d80*/ 	.word	0x00000000
        /*0d84*/ 	.word	0x00000250
        /*0d88*/ 	.short	0x010a
        /*0d8a*/ 	.byte	0xff
	.zero		1


	//   ....[202]....
        /*0d8c*/ 	.word	0x00009910
        /*0d90*/ 	.word	0x00000000
        /*0d94*/ 	.word	0x00000248
        /*0d98*/ 	.short	0x010a
        /*0d9a*/ 	.byte	0xff
	.zero		1


	//   ....[203]....
        /*0d9c*/ 	.word	0x00009970
        /*0da0*/ 	.word	0x00000000
        /*0da4*/ 	.word	0x00000230
        /*0da8*/ 	.short	0x010a
        /*0daa*/ 	.byte	0xff
	.zero		1


	//   ....[204]....
        /*0dac*/ 	.word	0x000099d0
        /*0db0*/ 	.word	0x00000000
        /*0db4*/ 	.word	0x00000238
        /*0db8*/ 	.short	0x010a
        /*0dba*/ 	.byte	0xff
	.zero		1


	//   ....[205]....
        /*0dbc*/ 	.word	0x00009a30
        /*0dc0*/ 	.word	0x00000000
        /*0dc4*/ 	.word	0x00000230
        /*0dc8*/ 	.short	0x010a
        /*0dca*/ 	.byte	0xff
	.zero		1


	//   ....[206]....
        /*0dcc*/ 	.word	0x00009a90
        /*0dd0*/ 	.word	0x00000000
        /*0dd4*/ 	.word	0x00000250
        /*0dd8*/ 	.short	0x010a
        /*0dda*/ 	.byte	0xff
	.zero		1


	//   ....[207]....
        /*0ddc*/ 	.word	0x00009ae0
        /*0de0*/ 	.word	0x00000000
        /*0de4*/ 	.word	0x00000220
        /*0de8*/ 	.short	0x010a
        /*0dea*/ 	.byte	0xff
	.zero		1


	//   ....[208]....
        /*0dec*/ 	.word	0x00009b30
        /*0df0*/ 	.word	0x00000078
        /*0df4*/ 	.word	0x00000260
        /*0df8*/ 	.short	0x010a
        /*0dfa*/ 	.byte	0xff
	.zero		1


	//   ....[209]....
        /*0dfc*/ 	.word	0x00009b80
        /*0e00*/ 	.word	0x00000002
        /*0e04*/ 	.word	0x00000220
        /*0e08*/ 	.short	0x010a
        /*0e0a*/ 	.byte	0xff
	.zero		1


	//----- nvinfo : EIATTR_NUM_MBARRIERS
	.align		4
.L_47:
        /*0e0c*/ 	.byte	0x03, 0x38
        /*0e0e*/ 	.short	0x0050


	//----- nvinfo : EIATTR_EXIT_INSTR_OFFSETS
	.align		4
        /*0e10*/ 	.byte	0x04, 0x1c
        /*0e12*/ 	.short	(.L_49 - .L_48)


	//   ....[0]....
.L_48:
        /*0e14*/ 	.word	0x00003f10


	//   ....[1]....
        /*0e18*/ 	.word	0x000041a0


	//   ....[2]....
        /*0e1c*/ 	.word	0x00004200


	//   ....[3]....
        /*0e20*/ 	.word	0x00004ea0


	//   ....[4]....
        /*0e24*/ 	.word	0x00005cb0


	//   ....[5]....
        /*0e28*/ 	.word	0x00005cf0


	//   ....[6]....
        /*0e2c*/ 	.word	0x00008870


	//----- nvinfo : EIATTR_MAX_THREADS
	.align		4
.L_49:
        /*0e30*/ 	.byte	0x04, 0x05
        /*0e32*/ 	.short	(.L_51 - .L_50)
.L_50:
        /*0e34*/ 	.word	0x00000100
        /*0e38*/ 	.word	0x00000001
        /*0e3c*/ 	.word	0x00000001


	//----- nvinfo : EIATTR_CRS_STACK_SIZE
	.align		4
.L_51:
        /*0e40*/ 	.byte	0x04, 0x1e
        /*0e42*/ 	.short	(.L_53 - .L_52)
.L_52:
        /*0e44*/ 	.word	0x00000000


	//----- nvinfo : EIATTR_CBANK_PARAM_SIZE
	.align		4
.L_53:
        /*0e48*/ 	.byte	0x03, 0x19
        /*0e4a*/ 	.short	0x0800


	//----- nvinfo : EIATTR_PARAM_CBANK
	.align		4
        /*0e4c*/ 	.byte	0x04, 0x0a
        /*0e4e*/ 	.short	(.L_55 - .L_54)
	.align		4
.L_54:
        /*0e50*/ 	.word	index@(.nv.constant0._ZN7cutlass13device_kernelINS_4conv6kernel13ConvUniversalINS1_16ConvProblemShapeILNS1_8OperatorE1ELi2EEENS1_10collective14CollectiveConvINS1_47MainloopSm100TmaUmmaWarpSpecializedImplicitGemmILS5_1ELi34ELi2ELi1ELi2EN4cute5tupleIJNSA_1CILi2EEENSC_ILi1EEESE_EEEEENSB_IJNSC_ILi64EEENSC_ILi128EEENSB_IJNSC_ILi32EEEEEEEEENS_12float_e4m3_tESM_NSA_8TiledMMAINSA_8MMA_AtomIJNSA_10MMA_TraitsINSA_19SM100_MMA_F8F6F4_SSEJSM_SM_fSH_SI_NSA_17integral_constantINSA_4UMMA5MajorELST_0EEENSR_IST_LST_1EEENSR_INSS_7ScaleInELSW_0EEESX_EEEEEENSA_6LayoutINSB_IJSE_SE_SE_EEENSB_IJNSC_ILi0EEES12_S12_EEEEENSB_IJNSA_10UnderscoreES15_S15_EEEEENS7_6detail27Sm100ImplicitGemmTileTraitsINSA_20SM90_TMA_LOAD_IM2COLENSA_14ComposedLayoutINSA_7SwizzleILi1ELi4ELi3EEENSA_18smem_ptr_flag_bitsILi8EEENS10_INSB_IJNSC_ILi8EEESJ_EEENSB_IJSJ_SE_EEEEEEEvEENS19_INSA_23SM90_TMA_LOAD_MULTICASTENS1B_INS1C_ILi3ELi4ELi3EEES1F_NS10_INSB_IJSI_S1G_EEENSB_IJSE_SI_EEEEEEEvEEEENS_8epilogue10collective18CollectiveEpilogueINS1U_23Sm100TmaWarpSpecializedILi2ELi2ELi32ELb0ELb0EEEJSL_NSB_IJNS10_ISH_SE_EES1Z_EEESM_NSB_IJNSB_IJlllEEESE_S12_EEESM_S22_NS1U_6fusion15FusionCallbacksIS1Y_NS23_17LinearCombinationISM_fSM_fLNS_15FloatRoundStyleE2EEESL_S20_JEEENSA_5SM1004TMEM4LOAD26SM100_TMEM_LOAD_16dp32b32xES1A_NS1B_INS1C_ILi2ELi4ELi3EEES1F_NS10_INSB_IJS1G_SH_EEENSB_IJSH_SE_EEEEEEENSA_39AutoVectorizingCopyWithAssumedAlignmentILi128EEENSA_21SM90_TMA_STORE_IM2COLES2H_S2J_S2J_EEEvvEEEEvNT_6ParamsE)
        /*0e54*/ 	.short	0x0380
        /*0e56*/ 	.short	0x0800


	//----- nvinfo : EIATTR_SW_WAR
	.align		4
.L_55:
        /*0e58*/ 	.byte	0x04, 0x36
        /*0e5a*/ 	.short	(.L_57 - .L_56)
.L_56:
        /*0e5c*/ 	.word	0x00000008
.L_57:


//--------------------- .nv.callgraph             --------------------------
	.section	.nv.callgraph,"",@"SHT_CUDA_CALLGRAPH"
	.align	4
	.sectionentsize	8
	.align		4
        /*0000*/ 	.word	0x00000000
	.align		4
        /*0004*/ 	.word	0xffffffff
	.align		4
        /*0008*/ 	.word	index@(_ZN7cutlass13device_kernelINS_4conv6kernel13ConvUniversalINS1_16ConvProblemShapeILNS1_8OperatorE1ELi2EEENS1_10collective14CollectiveConvINS1_47MainloopSm100TmaUmmaWarpSpecializedImplicitGemmILS5_1ELi34ELi2ELi1ELi2EN4cute5tupleIJNSA_1CILi2EEENSC_ILi1EEESE_EEEEENSB_IJNSC_ILi64EEENSC_ILi128EEENSB_IJNSC_ILi32EEEEEEEEENS_12float_e4m3_tESM_NSA_8TiledMMAINSA_8MMA_AtomIJNSA_10MMA_TraitsINSA_19SM100_MMA_F8F6F4_SSEJSM_SM_fSH_SI_NSA_17integral_constantINSA_4UMMA5MajorELST_0EEENSR_IST_LST_1EEENSR_INSS_7ScaleInELSW_0EEESX_EEEEEENSA_6LayoutINSB_IJSE_SE_SE_EEENSB_IJNSC_ILi0EEES12_S12_EEEEENSB_IJNSA_10UnderscoreES15_S15_EEEEENS7_6detail27Sm100ImplicitGemmTileTraitsINSA_20SM90_TMA_LOAD_IM2COLENSA_14ComposedLayoutINSA_7SwizzleILi1ELi4ELi3EEENSA_18smem_ptr_flag_bitsILi8EEENS10_INSB_IJNSC_ILi8EEESJ_EEENSB_IJSJ_SE_EEEEEEEvEENS19_INSA_23SM90_TMA_LOAD_MULTICASTENS1B_INS1C_ILi3ELi4ELi3EEES1F_NS10_INSB_IJSI_S1G_EEENSB_IJSE_SI_EEEEEEEvEEEENS_8epilogue10collective18CollectiveEpilogueINS1U_23Sm100TmaWarpSpecializedILi2ELi2ELi32ELb0ELb0EEEJSL_NSB_IJNS10_ISH_SE_EES1Z_EEESM_NSB_IJNSB_IJlllEEESE_S12_EEESM_S22_NS1U_6fusion15FusionCallbacksIS1Y_NS23_17LinearCombinationISM_fSM_fLNS_15FloatRoundStyleE2EEESL_S20_JEEENSA_5SM1004TMEM4LOAD26SM100_TMEM_LOAD_16dp32b32xES1A_NS1B_INS1C_ILi2ELi4ELi3EEES1F_NS10_INSB_IJS1G_SH_EEENSB_IJSH_SE_EEEEEEENSA_39AutoVectorizingCopyWithAssumedAlignmentILi128EEENSA_21SM90_TMA_STORE_IM2COLES2H_S2J_S2J_EEEvvEEEEvNT_6ParamsE)
	.align		4
        /*000c*/ 	.word	index@(__assertfail)
	.align		4
        /*0010*/ 	.word	0x00000000
	.align		4
        /*0014*/ 	.word	0xfffffffe
	.align		4
        /*0018*/ 	.word	0x00000000
	.align		4
        /*001c*/ 	.word	0xfffffffd
	.align		4
        /*0020*/ 	.word	0x00000000
	.align		4
        /*0024*/ 	.word	0xfffffffc


//--------------------- .nv.constant4             --------------------------
	.section	.nv.constant4,"a",@progbits
	.align	8
	.align		8
.nv.constant4:
        /*0000*/ 	.dword	__assertfail
	.align		8
        /*0008*/ 	.dword	__unnamed_1
	.align		8
        /*0010*/ 	.dword	__unnamed_2
	.align		8
        /*0018*/ 	.dword	_ZN39_INTERNAL_8b0fcfce_4_k_cu_294fdd7b_31984cuda3std3__45__cpo5beginE
	.align		8
        /*0020*/ 	.dword	_ZN39_INTERNAL_8b0fcfce_4_k_cu_294fdd7b_31984cuda3std3__45__cpo3endE
	.align		8
        /*0028*/ 	.dword	_ZN39_INTERNAL_8b0fcfce_4_k_cu_294fdd7b_31984cuda3std3__45__cpo6cbeginE
	.align		8
        /*0030*/ 	.dword	_ZN39_INTERNAL_8b0fcfce_4_k_cu_294fdd7b_31984cuda3std3__45__cpo4cendE
	.align		8
        /*0038*/ 	.dword	_ZN39_INTERNAL_8b0fcfce_4_k_cu_294fdd7b_31984cuda3std3__441_GLOBAL__N__8b0fcfce_4_k_cu_294fdd7b_31986ignoreE
	.align		8
        /*0040*/ 	.dword	_ZN39_INTERNAL_8b0fcfce_4_k_cu_294fdd7b_31984cuda3std3__419piecewise_constructE
	.align		8
        /*0048*/ 	.dword	_ZN39_INTERNAL_8b0fcfce_4_k_cu_294fdd7b_31984cuda3std3__48in_placeE
	.align		8
        /*0050*/ 	.dword	_ZN39_INTERNAL_8b0fcfce_4_k_cu_294fdd7b_31984cuda3std6ranges3__45__cpo4swapE
	.align		8
        /*0058*/ 	.dword	_ZN39_INTERNAL_8b0fcfce_4_k_cu_294fdd7b_31984cuda3std6ranges3__45__cpo9iter_moveE
	.align		8
        /*0060*/ 	.dword	_ZN39_INTERNAL_8b0fcfce_4_k_cu_294fdd7b_31984cute7productE
	.align		8
        /*0068*/ 	.dword	_ZN39_INTERNAL_8b0fcfce_4_k_cu_294fdd7b_31984cute1_E
	.align		8
        /*0070*/ 	.dword	$str$27
	.align		8
        /*0078*/ 	.dword	$str$28
	.align		8
        /*0080*/ 	.dword	$str$29
	.align		8
        /*0088*/ 	.dword	$str$30


//--------------------- .text._ZN7cutlass13device_kernelINS_4conv6kernel13ConvUniversalINS1_16ConvProblemShapeILNS1_8OperatorE1ELi2EEENS1_10collective14CollectiveConvINS1_47MainloopSm100TmaUmmaWarpSpecializedImplicitGemmILS5_1ELi34ELi2ELi1ELi2EN4cute5tupleIJNSA_1CILi2EEENSC_ILi1EEESE_EEEEENSB_IJNSC_ILi64EEENSC_ILi128EEENSB_IJNSC_ILi32EEEEEEEEENS_12float_e4m3_tESM_NSA_8TiledMMAINSA_8MMA_AtomIJNSA_10MMA_TraitsINSA_19SM100_MMA_F8F6F4_SSEJSM_SM_fSH_SI_NSA_17integral_constantINSA_4UMMA5MajorELST_0EEENSR_IST_LST_1EEENSR_INSS_7ScaleInELSW_0EEESX_EEEEEENSA_6LayoutINSB_IJSE_SE_SE_EEENSB_IJNSC_ILi0EEES12_S12_EEEEENSB_IJNSA_10UnderscoreES15_S15_EEEEENS7_6detail27Sm100ImplicitGemmTileTraitsINSA_20SM90_TMA_LOAD_IM2COLENSA_14ComposedLayoutINSA_7SwizzleILi1ELi4ELi3EEENSA_18smem_ptr_flag_bitsILi8EEENS10_INSB_IJNSC_ILi8EEESJ_EEENSB_IJSJ_SE_EEEEEEEvEENS19_INSA_23SM90_TMA_LOAD_MULTICASTENS1B_INS1C_ILi3ELi4ELi3EEES1F_NS10_INSB_IJSI_S1G_EEENSB_IJSE_SI_EEEEEEEvEEEENS_8epilogue10collective18CollectiveEpilogueINS1U_23Sm100TmaWarpSpecializedILi2ELi2ELi32ELb0ELb0EEEJSL_NSB_IJNS10_ISH_SE_EES1Z_EEESM_NSB_IJNSB_IJlllEEESE_S12_EEESM_S22_NS1U_6fusion15FusionCallbacksIS1Y_NS23_17LinearCombinationISM_fSM_fLNS_15FloatRoundStyleE2EEESL_S20_JEEENSA_5SM1004TMEM4LOAD26SM100_TMEM_LOAD_16dp32b32xES1A_NS1B_INS1C_ILi2ELi4ELi3EEES1F_NS10_INSB_IJS1G_SH_EEENSB_IJSH_SE_EEEEEEENSA_39AutoVectorizingCopyWithAssumedAlignmentILi128EEENSA_21SM90_TMA_STORE_IM2COLES2H_S2J_S2J_EEEvvEEEEvNT_6ParamsE --------------------------
	.section	.text._ZN7cutlass13device_kernelINS_4conv6kernel13ConvUniversalINS1_16ConvProblemShapeILNS1_8OperatorE1ELi2EEENS1_10collective14CollectiveConvINS1_47MainloopSm100TmaUmmaWarpSpecializedImplicitGemmILS5_1ELi34ELi2ELi1ELi2EN4cute5tupleIJNSA_1CILi2EEENSC_ILi1EEESE_EEEEENSB_IJNSC_ILi64EEENSC_ILi128EEENSB_IJNSC_ILi32EEEEEEEEENS_12float_e4m3_tESM_NSA_8TiledMMAINSA_8MMA_AtomIJNSA_10MMA_TraitsINSA_19SM100_MMA_F8F6F4_SSEJSM_SM_fSH_SI_NSA_17integral_constantINSA_4UMMA5MajorELST_0EEENSR_IST_LST_1EEENSR_INSS_7ScaleInELSW_0EEESX_EEEEEENSA_6LayoutINSB_IJSE_SE_SE_EEENSB_IJNSC_ILi0EEES12_S12_EEEEENSB_IJNSA_10UnderscoreES15_S15_EEEEENS7_6detail27Sm100ImplicitGemmTileTraitsINSA_20SM90_TMA_LOAD_IM2COLENSA_14ComposedLayoutINSA_7SwizzleILi1ELi4ELi3EEENSA_18smem_ptr_flag_bitsILi8EEENS10_INSB_IJNSC_ILi8EEESJ_EEENSB_IJSJ_SE_EEEEEEEvEENS19_INSA_23SM90_TMA_LOAD_MULTICASTENS1B_INS1C_ILi3ELi4ELi3EEES1F_NS10_INSB_IJSI_S1G_EEENSB_IJSE_SI_EEEEEEEvEEEENS_8epilogue10collective18CollectiveEpilogueINS1U_23Sm100TmaWarpSpecializedILi2ELi2ELi32ELb0ELb0EEEJSL_NSB_IJNS10_ISH_SE_EES1Z_EEESM_NSB_IJNSB_IJlllEEESE_S12_EEESM_S22_NS1U_6fusion15FusionCallbacksIS1Y_NS23_17LinearCombinationISM_fSM_fLNS_15FloatRoundStyleE2EEESL_S20_JEEENSA_5SM1004TMEM4LOAD26SM100_TMEM_LOAD_16dp32b32xES1A_NS1B_INS1C_ILi2ELi4ELi3EEES1F_NS10_INSB_IJS1G_SH_EEENSB_IJSH_SE_EEEEEEENSA_39AutoVectorizingCopyWithAssumedAlignmentILi128EEENSA_21SM90_TMA_STORE_IM2COLES2H_S2J_S2J_EEEvvEEEEvNT_6ParamsE,"ax",@progbits
	.align	128
.text._ZN7cutlass13device_kernelINS_4conv6kernel13ConvUniversalINS1_16ConvProblemShapeILNS1_8OperatorE1ELi2EEENS1_10collective14CollectiveConvINS1_47MainloopSm100TmaUmmaWarpSpecializedImplicitGemmILS5_1ELi34ELi2ELi1ELi2EN4cute5tupleIJNSA_1CILi2EEENSC_ILi1EEESE_EEEEENSB_IJNSC_ILi64EEENSC_ILi128EEENSB_IJNSC_ILi32EEEEEEEEENS_12float_e4m3_tESM_NSA_8TiledMMAINSA_8MMA_AtomIJNSA_10MMA_TraitsINSA_19SM100_MMA_F8F6F4_SSEJSM_SM_fSH_SI_NSA_17integral_constantINSA_4UMMA5MajorELST_0EEENSR_IST_LST_1EEENSR_INSS_7ScaleInELSW_0EEESX_EEEEEENSA_6LayoutINSB_IJSE_SE_SE_EEENSB_IJNSC_ILi0EEES12_S12_EEEEENSB_IJNSA_10UnderscoreES15_S15_EEEEENS7_6detail27Sm100ImplicitGemmTileTraitsINSA_20SM90_TMA_LOAD_IM2COLENSA_14ComposedLayoutINSA_7SwizzleILi1ELi4ELi3EEENSA_18smem_ptr_flag_bitsILi8EEENS10_INSB_IJNSC_ILi8EEESJ_EEENSB_IJSJ_SE_EEEEEEEvEENS19_INSA_23SM90_TMA_LOAD_MULTICASTENS1B_INS1C_ILi3ELi4ELi3EEES1F_NS10_INSB_IJSI_S1G_EEENSB_IJSE_SI_EEEEEEEvEEEENS_8epilogue10collective18CollectiveEpilogueINS1U_23Sm100TmaWarpSpecializedILi2ELi2ELi32ELb0ELb0EEEJSL_NSB_IJNS10_ISH_SE_EES1Z_EEESM_NSB_IJNSB_IJlllEEESE_S12_EEESM_S22_NS1U_6fusion15FusionCallbacksIS1Y_NS23_17LinearCombinationISM_fSM_fLNS_15FloatRoundStyleE2EEESL_S20_JEEENSA_5SM1004TMEM4LOAD26SM100_TMEM_LOAD_16dp32b32xES1A_NS1B_INS1C_ILi2ELi4ELi3EEES1F_NS10_INSB_IJS1G_SH_EEENSB_IJSH_SE_EEEEEEENSA_39AutoVectorizingCopyWithAssumedAlignmentILi128EEENSA_21SM90_TMA_STORE_IM2COLES2H_S2J_S2J_EEEvvEEEEvNT_6ParamsE:
        .type           _ZN7cutlass13device_kernelINS_4conv6kernel13ConvUniversalINS1_16ConvProblemShapeILNS1_8OperatorE1ELi2EEENS1_10collective14CollectiveConvINS1_47MainloopSm100TmaUmmaWarpSpecializedImplicitGemmILS5_1ELi34ELi2ELi1ELi2EN4cute5tupleIJNSA_1CILi2EEENSC_ILi1EEESE_EEEEENSB_IJNSC_ILi64EEENSC_ILi128EEENSB_IJNSC_ILi32EEEEEEEEENS_12float_e4m3_tESM_NSA_8TiledMMAINSA_8MMA_AtomIJNSA_10MMA_TraitsINSA_19SM100_MMA_F8F6F4_SSEJSM_SM_fSH_SI_NSA_17integral_constantINSA_4UMMA5MajorELST_0EEENSR_IST_LST_1EEENSR_INSS_7ScaleInELSW_0EEESX_EEEEEENSA_6LayoutINSB_IJSE_SE_SE_EEENSB_IJNSC_ILi0EEES12_S12_EEEEENSB_IJNSA_10UnderscoreES15_S15_EEEEENS7_6detail27Sm100ImplicitGemmTileTraitsINSA_20SM90_TMA_LOAD_IM2COLENSA_14ComposedLayoutINSA_7SwizzleILi1ELi4ELi3EEENSA_18smem_ptr_flag_bitsILi8EEENS10_INSB_IJNSC_ILi8EEESJ_EEENSB_IJSJ_SE_EEEEEEEvEENS19_INSA_23SM90_TMA_LOAD_MULTICASTENS1B_INS1C_ILi3ELi4ELi3EEES1F_NS10_INSB_IJSI_S1G_EEENSB_IJSE_SI_EEEEEEEvEEEENS_8epilogue10collective18CollectiveEpilogueINS1U_23Sm100TmaWarpSpecializedILi2ELi2ELi32ELb0ELb0EEEJSL_NSB_IJNS10_ISH_SE_EES1Z_EEESM_NSB_IJNSB_IJlllEEESE_S12_EEESM_S22_NS1U_6fusion15FusionCallbacksIS1Y_NS23_17LinearCombinationISM_fSM_fLNS_15FloatRoundStyleE2EEESL_S20_JEEENSA_5SM1004TMEM4LOAD26SM100_TMEM_LOAD_16dp32b32xES1A_NS1B_INS1C_ILi2ELi4ELi3EEES1F_NS10_INSB_IJS1G_SH_EEENSB_IJSH_SE_EEEEEEENSA_39AutoVectorizingCopyWithAssumedAlignmentILi128EEENSA_21SM90_TMA_STORE_IM2COLES2H_S2J_S2J_EEEvvEEEEvNT_6ParamsE,@function
        .size           _ZN7cutlass13device_kernelINS_4conv6kernel13ConvUniversalINS1_16ConvProblemShapeILNS1_8OperatorE1ELi2EEENS1_10collective14CollectiveConvINS1_47MainloopSm100TmaUmmaWarpSpecializedImplicitGemmILS5_1ELi34ELi2ELi1ELi2EN4cute5tupleIJNSA_1CILi2EEENSC_ILi1EEESE_EEEEENSB_IJNSC_ILi64EEENSC_ILi128EEENSB_IJNSC_ILi32EEEEEEEEENS_12float_e4m3_tESM_NSA_8TiledMMAINSA_8MMA_AtomIJNSA_10MMA_TraitsINSA_19SM100_MMA_F8F6F4_SSEJSM_SM_fSH_SI_NSA_17integral_constantINSA_4UMMA5MajorELST_0EEENSR_IST_LST_1EEENSR_INSS_7ScaleInELSW_0EEESX_EEEEEENSA_6LayoutINSB_IJSE_SE_SE_EEENSB_IJNSC_ILi0EEES12_S12_EEEEENSB_IJNSA_10UnderscoreES15_S15_EEEEENS7_6detail27Sm100ImplicitGemmTileTraitsINSA_20SM90_TMA_LOAD_IM2COLENSA_14ComposedLayoutINSA_7SwizzleILi1ELi4ELi3EEENSA_18smem_ptr_flag_bitsILi8EEENS10_INSB_IJNSC_ILi8EEESJ_EEENSB_IJSJ_SE_EEEEEEEvEENS19_INSA_23SM90_TMA_LOAD_MULTICASTENS1B_INS1C_ILi3ELi4ELi3EEES1F_NS10_INSB_IJSI_S1G_EEENSB_IJSE_SI_EEEEEEEvEEEENS_8epilogue10collective18CollectiveEpilogueINS1U_23Sm100TmaWarpSpecializedILi2ELi2ELi32ELb0ELb0EEEJSL_NSB_IJNS10_ISH_SE_EES1Z_EEESM_NSB_IJNSB_IJlllEEESE_S12_EEESM_S22_NS1U_6fusion15FusionCallbacksIS1Y_NS23_17LinearCombinationISM_fSM_fLNS_15FloatRoundStyleE2EEESL_S20_JEEENSA_5SM1004TMEM4LOAD26SM100_TMEM_LOAD_16dp32b32xES1A_NS1B_INS1C_ILi2ELi4ELi3EEES1F_NS10_INSB_IJS1G_SH_EEENSB_IJSH_SE_EEEEEEENSA_39AutoVectorizingCopyWithAssumedAlignmentILi128EEENSA_21SM90_TMA_STORE_IM2COLES2H_S2J_S2J_EEEvvEEEEvNT_6ParamsE,(.L_x_231 - _ZN7cutlass13device_kernelINS_4conv6kernel13ConvUniversalINS1_16ConvProblemShapeILNS1_8OperatorE1ELi2EEENS1_10collective14CollectiveConvINS1_47MainloopSm100TmaUmmaWarpSpecializedImplicitGemmILS5_1ELi34ELi2ELi1ELi2EN4cute5tupleIJNSA_1CILi2EEENSC_ILi1EEESE_EEEEENSB_IJNSC_ILi64EEENSC_ILi128EEENSB_IJNSC_ILi32EEEEEEEEENS_12float_e4m3_tESM_NSA_8TiledMMAINSA_8MMA_AtomIJNSA_10MMA_TraitsINSA_19SM100_MMA_F8F6F4_SSEJSM_SM_fSH_SI_NSA_17integral_constantINSA_4UMMA5MajorELST_0EEENSR_IST_LST_1EEENSR_INSS_7ScaleInELSW_0EEESX_EEEEEENSA_6LayoutINSB_IJSE_SE_SE_EEENSB_IJNSC_ILi0EEES12_S12_EEEEENSB_IJNSA_10UnderscoreES15_S15_EEEEENS7_6detail27Sm100ImplicitGemmTileTraitsINSA_20SM90_TMA_LOAD_IM2COLENSA_14ComposedLayoutINSA_7SwizzleILi1ELi4ELi3EEENSA_18smem_ptr_flag_bitsILi8EEENS10_INSB_IJNSC_ILi8EEESJ_EEENSB_IJSJ_SE_EEEEEEEvEENS19_INSA_23SM90_TMA_LOAD_MULTICASTENS1B_INS1C_ILi3ELi4ELi3EEES1F_NS10_INSB_IJSI_S1G_EEENSB_IJSE_SI_EEEEEEEvEEEENS_8epilogue10collective18CollectiveEpilogueINS1U_23Sm100TmaWarpSpecializedILi2ELi2ELi32ELb0ELb0EEEJSL_NSB_IJNS10_ISH_SE_EES1Z_EEESM_NSB_IJNSB_IJlllEEESE_S12_EEESM_S22_NS1U_6fusion15FusionCallbacksIS1Y_NS23_17LinearCombinationISM_fSM_fLNS_15FloatRoundStyleE2EEESL_S20_JEEENSA_5SM1004TMEM4LOAD26SM100_TMEM_LOAD_16dp32b32xES1A_NS1B_INS1C_ILi2ELi4ELi3EEES1F_NS10_INSB_IJS1G_SH_EEENSB_IJSH_SE_EEEEEEENSA_39AutoVectorizingCopyWithAssumedAlignmentILi128EEENSA_21SM90_TMA_STORE_IM2COLES2H_S2J_S2J_EEEvvEEEEvNT_6ParamsE)
        .other          _ZN7cutlass13device_kernelINS_4conv6kernel13ConvUniversalINS1_16ConvProblemShapeILNS1_8OperatorE1ELi2EEENS1_10collective14CollectiveConvINS1_47MainloopSm100TmaUmmaWarpSpecializedImplicitGemmILS5_1ELi34ELi2ELi1ELi2EN4cute5tupleIJNSA_1CILi2EEENSC_ILi1EEESE_EEEEENSB_IJNSC_ILi64EEENSC_ILi128EEENSB_IJNSC_ILi32EEEEEEEEENS_12float_e4m3_tESM_NSA_8TiledMMAINSA_8MMA_AtomIJNSA_10MMA_TraitsINSA_19SM100_MMA_F8F6F4_SSEJSM_SM_fSH_SI_NSA_17integral_constantINSA_4UMMA5MajorELST_0EEENSR_IST_LST_1EEENSR_INSS_7ScaleInELSW_0EEESX_EEEEEENSA_6LayoutINSB_IJSE_SE_SE_EEENSB_IJNSC_ILi0EEES12_S12_EEEEENSB_IJNSA_10UnderscoreES15_S15_EEEEENS7_6detail27Sm100ImplicitGemmTileTraitsINSA_20SM90_TMA_LOAD_IM2COLENSA_14ComposedLayoutINSA_7SwizzleILi1ELi4ELi3EEENSA_18smem_ptr_flag_bitsILi8EEENS10_INSB_IJNSC_ILi8EEESJ_EEENSB_IJSJ_SE_EEEEEEEvEENS19_INSA_23SM90_TMA_LOAD_MULTICASTENS1B_INS1C_ILi3ELi4ELi3EEES1F_NS10_INSB_IJSI_S1G_EEENSB_IJSE_SI_EEEEEEEvEEEENS_8epilogue10collective18CollectiveEpilogueINS1U_23Sm100TmaWarpSpecializedILi2ELi2ELi32ELb0ELb0EEEJSL_NSB_IJNS10_ISH_SE_EES1Z_EEESM_NSB_IJNSB_IJlllEEESE_S12_EEESM_S22_NS1U_6fusion15FusionCallbacksIS1Y_NS23_17LinearCombinationISM_fSM_fLNS_15FloatRoundStyleE2EEESL_S20_JEEENSA_5SM1004TMEM4LOAD26SM100_TMEM_LOAD_16dp32b32xES1A_NS1B_INS1C_ILi2ELi4ELi3EEES1F_NS10_INSB_IJS1G_SH_EEENSB_IJSH_SE_EEEEEEENSA_39AutoVectorizingCopyWithAssumedAlignmentILi128EEENSA_21SM90_TMA_STORE_IM2COLES2H_S2J_S2J_EEEvvEEEEvNT_6ParamsE,@"STO_CUDA_ENTRY STV_DEFAULT"
_ZN7cutlass13device_kernelINS_4conv6kernel13ConvUniversalINS1_16ConvProblemShapeILNS1_8OperatorE1ELi2EEENS1_10collective14CollectiveConvINS1_47MainloopSm100TmaUmmaWarpSpecializedImplicitGemmILS5_1ELi34ELi2ELi1ELi2EN4cute5tupleIJNSA_1CILi2EEENSC_ILi1EEESE_EEEEENSB_IJNSC_ILi64EEENSC_ILi128EEENSB_IJNSC_ILi32EEEEEEEEENS_12float_e4m3_tESM_NSA_8TiledMMAINSA_8MMA_AtomIJNSA_10MMA_TraitsINSA_19SM100_MMA_F8F6F4_SSEJSM_SM_fSH_SI_NSA_17integral_constantINSA_4UMMA5MajorELST_0EEENSR_IST_LST_1EEENSR_INSS_7ScaleInELSW_0EEESX_EEEEEENSA_6LayoutINSB_IJSE_SE_SE_EEENSB_IJNSC_ILi0EEES12_S12_EEEEENSB_IJNSA_10UnderscoreES15_S15_EEEEENS7_6detail27Sm100ImplicitGemmTileTraitsINSA_20SM90_TMA_LOAD_IM2COLENSA_14ComposedLayoutINSA_7SwizzleILi1ELi4ELi3EEENSA_18smem_ptr_flag_bitsILi8EEENS10_INSB_IJNSC_ILi8EEESJ_EEENSB_IJSJ_SE_EEEEEEEvEENS19_INSA_23SM90_TMA_LOAD_MULTICASTENS1B_INS1C_ILi3ELi4ELi3EEES1F_NS10_INSB_IJSI_S1G_EEENSB_IJSE_SI_EEEEEEEvEEEENS_8epilogue10collective18CollectiveEpilogueINS1U_23Sm100TmaWarpSpecializedILi2ELi2ELi32ELb0ELb0EEEJSL_NSB_IJNS10_ISH_SE_EES1Z_EEESM_NSB_IJNSB_IJlllEEESE_S12_EEESM_S22_NS1U_6fusion15FusionCallbacksIS1Y_NS23_17LinearCombinationISM_fSM_fLNS_15FloatRoundStyleE2EEESL_S20_JEEENSA_5SM1004TMEM4LOAD26SM100_TMEM_LOAD_16dp32b32xES1A_NS1B_INS1C_ILi2ELi4ELi3EEES1F_NS10_INSB_IJS1G_SH_EEENSB_IJSH_SE_EEEEEEENSA_39AutoVectorizingCopyWithAssumedAlignmentILi128EEENSA_21SM90_TMA_STORE_IM2COLES2H_S2J_S2J_EEEvvEEEEvNT_6ParamsE:
[----:B------:R-:W1:Y:S01]  /*0000*/  LDC R1, c[0x0][0x37c] ;  /* 0x0000df00ff017b82 */ /* 0x000e620000000800 */
[----:B------:R-:W2:Y:S01]  /*0010*/  S2R R111, SR_TID.X ;  /* 0x00000000006f7919 */ /* 0x000ea20000002100 */
[----:B------:R-:W3:Y:S01]  /*0020*/  LDCU.64 UR6, c[0x0][0x890] ;  /* 0x00011200ff0677ac */ /* 0x000ee20008000a00 */
[----:B-1----:R-:W-:Y:S01]  /*0030*/  VIADD R1, R1, 0xfffffff8 ;  /* 0xfffffff801017836 */ /* 0x002fe20000000000 */
[----:B------:R-:W-:Y:S02]  /*0040*/  PRMT R102, RZ, 0x7610, R102 ;  /* 0x00007610ff667816 */ /* 0x000fe40000000066 */
[----:B------:R-:W-:Y:S01]  /*0050*/  ELECT P5, URZ, PT ;  /* 0x0000000000ff782f */ /* 0x000fe200038a0000 */
[----:B------:R-:W1:Y:S01]  /*0060*/  LDCU.64 UR48, c[0x0][0x358] ;  /* 0x00006b00ff3077ac */ /* 0x000e620008000a00 */
[----:B---3--:R-:W-:-:S04]  /*0070*/  UISETP.NE.U32.AND UP0, UPT, UR6, URZ, UPT ;  /* 0x000000ff0600728c */ /* 0x008fc8000bf05070 */
[----:B------:R-:W-:Y:S01]  /*0080*/  UISETP.NE.AND.EX UP0, UPT, UR7, URZ, UPT, UP0 ;  /* 0x000000ff0700728c */ /* 0x000fe2000bf05300 */
[----:B--2---:R-:W-:-:S05]  /*0090*/  SHF.R.U32.HI R113, RZ, 0x5, R111 ;  /* 0x00000005ff717819 */ /* 0x004fca000001166f */
[----:B------:R-:W2:Y:S02]  /*00a0*/  SHFL.IDX PT, R0, R113, RZ, 0x1f ;  /* 0x00001fff71007589 */ /* 0x000ea400000e0000 */
[----:B--2---:R-:W-:Y:S01]  /*00b0*/  R2UR UR4, R0 ;  /* 0x00000000000472ca */ /* 0x004fe200000e0000 */
[----:B-1----:R-:W-:-:S14]  /*00c0*/  BRA.U UP0, `(.L_x_0) ;  /* 0x00000001002c7547 */ /* 0x002fdc000b800000 */
[----:B------:R-:W1:Y:S02]  /*00d0*/  LDCU.64 UR8, c[0x0][0x888] ;  /* 0x00011100ff0877ac */ /* 0x000e640008000a00 */
[----:B-1----:R-:W-:-:S04]  /*00e0*/  UISETP.NE.U32.AND UP0, UPT, UR8, URZ, UPT ;  /* 0x000000ff0800728c */ /* 0x002fc8000bf05070 */
[----:B------:R-:W-:-:S09]  /*00f0*/  UISETP.NE.AND.EX UP0, UPT, UR9, URZ, UPT, UP0 ;  /* 0x000000ff0900728c */ /* 0x000fd2000bf05300 */
[----:B------:R-:W-:Y:S05]  /*0100*/  BRA.U !UP0, `(.L_x_1) ;  /* 0x0000000108107547 */ /* 0x000fea000b800000 */
[----:B------:R-:W1:Y:S02]  /*0110*/  LDC.64 R2, c[0x0][0x888] ;  /* 0x00022200ff027b82 */ /* 0x000e640000000a00 */
[----:B-1----:R1:W5:Y:S01]  /*0120*/  LDG.E R49, desc[UR48][R2.64] ;  /* 0x0000003002317981 */ /* 0x002362000c1e1900 */
[----:B------:R-:W-:Y:S01]  /*0130*/  HFMA2 R102, -RZ, RZ, 0, 5.9604644775390625e-08 ;  /* 0x00000001ff667431 */ /* 0x000fe200000001ff */
[----:B------:R-:W-:Y:S05]  /*0140*/  BRA `(.L_x_0) ;  /* 0x00000000000c7947 */ /* 0x000fea0003800000 */
.L_x_1:
[----:B------:R-:W1:Y:S01]  /*0150*/  LDCU UR5, c[0x0][0x880] ;  /* 0x00011000ff0577ac */ /* 0x000e620008000800 */
[----:B------:R-:W-:Y:S01]  /*0160*/  HFMA2 R102, -RZ, RZ, 0, 5.9604644775390625e-08 ;  /* 0x00000001ff667431 */ /* 0x000fe200000001ff */
[----:B-1----:R-:W-:Y:S02]  /*0170*/  MOV R49, UR5 ;  /* 0x0000000500317c02 */ /* 0x002fe40008000f00 */
.L_x_0:
[----:B------:R-:W2:Y:S02]  /*0180*/  LDCU.64 UR8, c[0x0][0x8b0] ;  /* 0x00011600ff0877ac */ /* 0x000ea40008000a00 */
[----:B--2---:R-:W-:-:S04]  /*0190*/  UISETP.NE.U32.AND UP0, UPT, UR8, URZ, UPT ;  /* 0x000000ff0800728c */ /* 0x004fc8000bf05070 */
[----:B------:R-:W-:-:S09]  /*01a0*/  UISETP.NE.AND.EX UP0, UPT, UR9, URZ, UPT, UP0 ;  /* 0x000000ff0900728c */ /* 0x000fd2000bf05300 */
[----:B------:R-:W-:Y:S05]  /*01b0*/  BRA.U UP0, `(.L_x_2) ;  /* 0x0000000100247547 */ /* 0x000fea000b800000 */
[----:B------:R-:W2:Y:S02]  /*01c0*/  LDCU.64 UR8, c[0x0][0x8a8] ;  /* 0x00011500ff0877ac */ /* 0x000ea40008000a00 */
[----:B--2---:R-:W-:-:S04]  /*01d0*/  UISETP.NE.U32.AND UP0, UPT, UR8, URZ, UPT ;  /* 0x000000ff0800728c */ /* 0x004fc8000bf05070 */
[----:B------:R-:W-:-:S09]  /*01e0*/  UISETP.NE.AND.EX UP0, UPT, UR9, URZ, UPT, UP0 ;  /* 0x000000ff0900728c */ /* 0x000fd2000bf05300 */
[----:B------:R-:W-:Y:S05]  /*01f0*/  BRA.U !UP0, `(.L_x_3) ;  /* 0x00000001080c7547 */ /* 0x000fea000b800000 */
[----:B-1----:R-:W1:Y:S02]  /*0200*/  LDC.64 R2, c[0x0][0x8a8] ;  /* 0x00022a00ff027b82 */ /* 0x002e640000000a00 */
[----:B-1----:R2:W5:Y:S01]  /*0210*/  LDG.E R47, desc[UR48][R2.64] ;  /* 0x00000030022f7981 */ /* 0x002562000c1e1900 */
[----:B------:R-:W-:Y:S05]  /*0220*/  BRA `(.L_x_2) ;  /* 0x0000000000087947 */ /* 0x000fea0003800000 */
.L_x_3:
[----:B------:R-:W2:Y:S02]  /*0230*/  LDCU UR5, c[0x0][0x8a0] ;  /* 0x00011400ff0577ac */ /* 0x000ea40008000800 */
[----:B--2---:R-:W-:Y:S02]  /*0240*/  MOV R47, UR5 ;  /* 0x00000005002f7c02 */ /* 0x004fe40008000f00 */
.L_x_2:
[----:B------:R-:W-:Y:S01]  /*0250*/  IMAD.U32 R0, RZ, RZ, UR4 ;  /* 0x00000004ff007e24 */ /* 0x000fe2000f8e00ff */
[----:B------:R-:W-:Y:S04]  /*0260*/  BSSY.RECONVERGENT B0, `(.L_x_4) ;  /* 0x000000c000007945 */ /* 0x000fe80003800200 */
[C---:B------:R-:W-:Y:S02]  /*0270*/  ISETP.NE.OR P1, PT, R0.reuse, 0x1, !P5 ;  /* 0x000000010000780c */ /* 0x040fe40006f25670 */
[----:B------:R-:W-:-:S11]  /*0280*/  ISETP.NE.OR P0, PT, R0, 0x3, !P5 ;  /* 0x000000030000780c */ /* 0x000fd60006f05670 */
[----:B------:R-:W-:Y:S05]  /*0290*/  @P1 BRA `(.L_x_5) ;  /* 0x0000000000201947 */ /* 0x000fea0003800000 */
[----:B------:R-:W3:Y:S02]  /*02a0*/  LDCU.64 UR8, c[0x0][0x348] ;  /* 0x00006900ff0877ac */ /* 0x000ee40008000a00 */
[----:B---3--:R-:W-:Y:S02]  /*02b0*/  UIADD3 UR10, UP1, UPT, UR8, 0x80, URZ ;  /* 0x00000080080a7890 */ /* 0x008fe4000ff3e0ff */
[----:B------:R-:W-:Y:S02]  /*02c0*/  UIADD3 UR8, UP0, UPT, UR8, 0x180, URZ ;  /* 0x0000018008087890 */ /* 0x000fe4000ff1e0ff */
[----:B------:R-:W-:Y:S02]  /*02d0*/  UIADD3.X UR11, UPT, UPT, URZ, UR9, URZ, UP1, !UPT ;  /* 0x00000009ff0b7290 */ /* 0x000fe40008ffe4ff */
[----:B------:R-:W-:-:S07]  /*02e0*/  UIADD3.X UR9, UPT, UPT, URZ, UR9, URZ, UP0, !UPT ;  /* 0x00000009ff097290 */ /* 0x000fce00087fe4ff */
[----:B------:R3:W-:Y:S02]  /*02f0*/  UTMACCTL.PF [UR10] ;  /* 0x000000000a0079b9 */ /* 0x0007e40008040000 */
[----:B------:R3:W-:Y:S02]  /*0300*/  UTMACCTL.PF [UR8] ;  /* 0x00000000080079b9 */ /* 0x0007e40008040000 */
[----:B---3--:R-:W-:Y:S01]  /*0310*/  NOP ;  /* 0x0000000000007918 */ /* 0x008fe20000000000 */
.L_x_5:
[----:B------:R-:W-:Y:S05]  /*0320*/  BSYNC.RECONVERGENT B0 ;  /* 0x0000000000007941 */ /* 0x000fea0003800200 */
.L_x_4:
[----:B------:R-:W-:Y:S04]  /*0330*/  BSSY.RECONVERGENT B0, `(.L_x_6) ;  /* 0x000000a000007945 */ /* 0x000fe80003800200 */
        /* <DEDUP_REMOVED lines=9> */
.L_x_7:
[----:B------:R-:W-:Y:S05]  /*03d0*/  BSYNC.RECONVERGENT B0 ;  /* 0x0000000000007941 */ /* 0x000fea0003800200 */
.L_x_6:
[----:B------:R-:W3:Y:S01]  /*03e0*/  LDCU.64 UR8, c[0x0][0x888] ;  /* 0x00011100ff0877ac */ /* 0x000ee20008000a00 */
[----:B------:R-:W-:Y:S02]  /*03f0*/  UISETP.EQ.U32.AND UP1, UPT, UR6, URZ, UPT ;  /* 0x000000ff0600728c */ /* 0x000fe4000bf22070 */
[----:B------:R-:W-:Y:S02]  /*0400*/  UPLOP3.LUT UP6, UPT, UPT, UPT, UPT, 0x80, 0x8 ;  /* 0x000000000008789c */ /* 0x000fe40003fcf070 */
[----:B---3--:R-:W-:-:S04]  /*0410*/  UISETP.NE.U32.AND UP0, UPT, UR8, URZ, UPT ;  /* 0x000000ff0800728c */ /* 0x008fc8000bf05070 */
[----:B------:R-:W-:-:S04]  /*0420*/  UISETP.NE.AND.EX UP0, UPT, UR9, URZ, UPT, UP0 ;  /* 0x000000ff0900728c */ /* 0x000fc8000bf05300 */
[----:B------:R-:W-:-:S04]  /*0430*/  UISETP.EQ.OR.EX UP2, UPT, UR7, URZ, !UP0, UP1 ;  /* 0x000000ff0700728c */ /* 0x000fc8000c742710 */
[----:B------:R-:W-:-:S05]  /*0440*/  UP2UR UR53, UPR, URZ, 0x4 ;  /* 0x00000004ff357883 */ /* 0x000fca0008000000 */
[----:B------:R-:W-:Y:S07]  /*0450*/  BRA.U !UP2, `(.L_x_8) ;  /* 0x000000010a207547 */ /* 0x000fee000b800000 */
[----:B------:R-:W-:Y:S01]  /*0460*/  UISETP.NE.U32.AND UP2, UPT, UR6, URZ, UPT ;  /* 0x000000ff0600728c */ /* 0x000fe2000bf45070 */
[----:B-----5:R-:W-:Y:S01]  /*0470*/  FSETP.NEU.AND P0, PT, R49, RZ, PT ;  /* 0x000000ff3100720b */ /* 0x020fe20003f0d000 */
[----:B------:R-:W-:Y:S02]  /*0480*/  USEL UR5, URZ, 0xffffffff, UP0 ;  /* 0xffffffffff057887 */ /* 0x000fe40008000000 */
[----:B------:R-:W-:-:S10]  /*0490*/  UISETP.NE.AND.EX UP2, UPT, UR7, URZ, UPT, UP2 ;  /* 0x000000ff0700728c */ /* 0x000fd4000bf45320 */
[----:B------:R-:W-:Y:S01]  /*04a0*/  VOTEU.ANY UP1, P0 ;  /* 0x0000000000ff7886 */ /* 0x000fe20000020100 */
[----:B------:R-:W-:-:S04]  /*04b0*/  @!UP2 USEL UR5, URZ, 0xffffffff, UP1 ;  /* 0xffffffffff05a887 */ /* 0x000fc80008800000 */
[----:B------:R-:W-:-:S04]  /*04c0*/  ULOP3.LUT UR5, UR5, 0x1, URZ, 0xc0, !UPT ;  /* 0x0000000105057892 */ /* 0x000fc8000f8ec0ff */
[----:B------:R-:W-:-:S11]  /*04d0*/  UISETP.NE.U32.AND UP6, UPT, UR5, 0x1, UPT ;  /* 0x000000010500788c */ /* 0x000fd6000bfc5070 */
.L_x_8:
[----:B-12---:R-:W1:Y:S02]  /*04e0*/  SHFL.IDX PT, R2, R113, RZ, 0x1f ;  /* 0x00001fff71027589 */ /* 0x006e6400000e0000 */
[----:B-1----:R-:W-:-:S13]  /*04f0*/  ISETP.NE.AND P0, PT, R2, RZ, PT ;  /* 0x000000ff0200720c */ /* 0x002fda0003f05270 */
[----:B------:R-:W-:Y:S05]  /*0500*/  @P0 BRA `(.L_x_9) ;  /* 0x0000000400540947 */ /* 0x000fea0003800000 */
[----:B------:R-:W-:Y:S01]  /*0510*/  ELECT P0, URZ, PT ;  /* 0x0000000000ff782f */ /* 0x000fe20003800000 */
[----:B------:R-:W-:-:S12]  /*0520*/  BSSY.RECONVERGENT B0, `(.L_x_9) ;  /* 0x0000053000007945 */ /* 0x000fd80003800200 */
[----:B------:R-:W-:Y:S05]  /*0530*/  @!P0 BRA `(.L_x_10) ;  /* 0x0000000400448947 */ /* 0x000fea0003800000 */
[----:B------:R-:W1:Y:S01]  /*0540*/  S2UR UR7, SR_CgaCtaId ;  /* 0x00000000000779c3 */ /* 0x000e620000008800 */
[----:B------:R-:W-:Y:S01]  /*0550*/  UMOV UR8, 0x400 ;  /* 0x0000040000087882 */ /* 0x000fe20000000000 */
[----:B------:R-:W-:Y:S01]  /*0560*/  UMOV UR6, 0x1 ;  /* 0x0000000100067882 */ /* 0x000fe20000000000 */
[----:B------:R-:W-:Y:S02]  /*0570*/  UMOV UR5, 0x2 ;  /* 0x0000000200057882 */ /* 0x000fe40000000000 */
[----:B------:R-:W-:-:S04]  /*0580*/  UIADD3 UR10, UPT, UPT, -UR5, 0x100000, URZ ;  /* 0x00100000050a7890 */ /* 0x000fc8000fffe1ff */
[----:B------:R-:W-:Y:S02]  /*0590*/  USHF.L.U32 UR11, UR10, 0xb, URZ ;  /* 0x0000000b0a0b7899 */ /* 0x000fe400080006ff */
[----:B------:R-:W-:Y:S02]  /*05a0*/  USHF.L.U32 UR10, UR10, 0x1, URZ ;  /* 0x000000010a0a7899 */ /* 0x000fe400080006ff */
[----:B-1----:R-:W-:Y:S02]  /*05b0*/  ULEA UR7, UR7, UR8, 0x18 ;  /* 0x0000000807077291 */ /* 0x002fe4000f8ec0ff */
[----:B------:R-:W-:-:S04]  /*05c0*/  UIADD3 UR8, UPT, UPT, -UR6, 0x100000, URZ ;  /* 0x0010000006087890 */ /* 0x000fc8000fffe1ff */
[----:B------:R-:W-:Y:S02]  /*05d0*/  USHF.L.U32 UR9, UR8, 0xb, URZ ;  /* 0x0000000b08097899 */ /* 0x000fe400080006ff */
[----:B------:R-:W-:Y:S01]  /*05e0*/  USHF.L.U32 UR8, UR8, 0x1, URZ ;  /* 0x0000000108087899 */ /* 0x000fe200080006ff */
[----:B------:R-:W1:Y:S11]  /*05f0*/  FENCE.VIEW.ASYNC.S ;  /* 0x00000000000073c6 */ /* 0x000e760000000000 */
[----:B-1----:R1:W2:Y:S01]  /*0600*/  SYNCS.EXCH.64 URZ, [UR7], UR8 ;  /* 0x0000000807ff75b2 */ /* 0x0022a20008000100 */
[----:B------:R1:W3:Y:S01]  /*0610*/  SYNCS.EXCH.64 URZ, [UR7+0x110], UR10 ;  /* 0x0001100a07ff75b2 */ /* 0x0002e20008000100 */
[----:B------:R1:W4:Y:S01]  /*0620*/  SYNCS.EXCH.64 URZ, [UR7+0x8], UR8 ;  /* 0x0000080807ff75b2 */ /* 0x0003220008000100 */
[----:B------:R1:W1:Y:S01]  /*0630*/  SYNCS.EXCH.64 URZ, [UR7+0x118], UR10 ;  /* 0x0001180a07ff75b2 */ /* 0x0002620008000100 */
        /* <DEDUP_REMOVED lines=64> */
[----:B--234-:R-:W-:Y:S01]  /*0a40*/  NOP ;  /* 0x0000000000007918 */ /* 0x01cfe20000000000 */
.L_x_10:
[----:B-1----:R-:W-:Y:S05]  /*0a50*/  BSYNC.RECONVERGENT B0 ;  /* 0x0000000000007941 */ /* 0x002fea0003800200 */
.L_x_9:
[----:B------:R-:W1:Y:S01]  /*0a60*/  SHFL.IDX PT, R2, R113, RZ, 0x1f ;  /* 0x00001fff71027589 */ /* 0x000e6200000e0000 */
[----:B------:R-:W-:Y:S01]  /*0a70*/  NOP ;  /* 0x0000000000007918 */ /* 0x000fe20000000000 */
[----:B-1----:R-:W-:-:S13]  /*0a80*/  ISETP.NE.AND P0, PT, R2, 0x1, PT ;  /* 0x000000010200780c */ /* 0x002fda0003f05270 */
[----:B------:R-:W-:Y:S05]  /*0a90*/  @P0 BRA `(.L_x_11) ;  /* 0x0000000000480947 */ /* 0x000fea0003800000 */
[----:B------:R-:W1:Y:S01]  /*0aa0*/  S2UR UR7, SR_CgaCtaId ;  /* 0x00000000000779c3 */ /* 0x000e620000008800 */
[----:B------:R-:W-:Y:S01]  /*0ab0*/  UMOV UR8, 0x400 ;  /* 0x0000040000087882 */ /* 0x000fe20000000000 */
[----:B------:R-:W-:Y:S01]  /*0ac0*/  UMOV UR6, 0x20 ;  /* 0x0000002000067882 */ /* 0x000fe20000000000 */
[----:B------:R-:W-:Y:S01]  /*0ad0*/  UMOV UR5, 0x80 ;  /* 0x0000008000057882 */ /* 0x000fe20000000000 */
[----:B------:R-:W-:Y:S01]  /*0ae0*/  ELECT P0, URZ, PT ;  /* 0x0000000000ff782f */ /* 0x000fe20003800000 */
        /* <DEDUP_REMOVED lines=8> */
[----:B-1----:R1:W2:Y:S01]  /*0b70*/  SYNCS.EXCH.64 URZ, [UR7+0x220], UR8 ;  /* 0x0002200807ff75b2 */ /* 0x0022a20008000100 */
[----:B------:R1:W3:Y:S01]  /*0b80*/  SYNCS.EXCH.64 URZ, [UR7+0x230], UR10 ;  /* 0x0002300a07ff75b2 */ /* 0x0002e20008000100 */
[----:B------:R1:W4:Y:S01]  /*0b90*/  SYNCS.EXCH.64 URZ, [UR7+0x228], UR8 ;  /* 0x0002280807ff75b2 */ /* 0x0003220008000100 */
[----:B------:R1:W1:Y:S01]  /*0ba0*/  SYNCS.EXCH.64 URZ, [UR7+0x238], UR10 ;  /* 0x0002380a07ff75b2 */ /* 0x0002620008000100 */
[----:B------:R-:W-:Y:S01]  /*0bb0*/  NOP ;  /* 0x0000000000007918 */ /* 0x000fe20000000000 */
.L_x_11:
[----:B------:R-:W2:Y:S01]  /*0bc0*/  SHFL.IDX PT, R2, R113, RZ, 0x1f ;  /* 0x00001fff71027589 */ /* 0x000ea200000e0000 */
[----:B------:R-:W-:Y:S01]  /*0bd0*/  NOP ;  /* 0x0000000000007918 */ /* 0x000fe20000000000 */
[----:B--2---:R-:W-:-:S13]  /*0be0*/  ISETP.NE.AND P0, PT, R2, 0x3, PT ;  /* 0x000000030200780c */ /* 0x004fda0003f05270 */
[----:B------:R-:W-:Y:S05]  /*0bf0*/  @P0 BRA `(.L_x_12) ;  /* 0x0000000000300947 */ /* 0x000fea0003800000 */
[----:B------:R-:W2:Y:S01]  /*0c00*/  S2UR UR6, SR_CgaCtaId ;  /* 0x00000000000679c3 */ /* 0x000ea20000008800 */
[----:B-1----:R-:W-:Y:S01]  /*0c10*/  UMOV UR7, 0x400 ;  /* 0x0000040000077882 */ /* 0x002fe20000000000 */
[----:B------:R-:W-:Y:S01]  /*0c20*/  UMOV UR5, 0x20 ;  /* 0x0000002000057882 */ /* 0x000fe20000000000 */
[----:B------:R-:W-:Y:S01]  /*0c30*/  ELECT P0, URZ, PT ;  /* 0x0000000000ff782f */ /* 0x000fe20003800000 */
[----:B------:R-:W-:-:S04]  /*0c40*/  UIADD3 UR8, UPT, UPT, -UR5, 0x100000, URZ ;  /* 0x0010000005087890 */ /* 0x000fc8000fffe1ff */
[----:B------:R-:W-:Y:S02]  /*0c50*/  USHF.L.U32 UR9, UR8, 0xb, URZ ;  /* 0x0000000b08097899 */ /* 0x000fe400080006ff */
[----:B------:R-:W-:Y:S02]  /*0c60*/  USHF.L.U32 UR8, UR8, 0x1, URZ ;  /* 0x0000000108087899 */ /* 0x000fe400080006ff */
[----:B--2---:R-:W-:Y:S01]  /*0c70*/  ULEA UR6, UR6, UR7, 0x18 ;  /* 0x0000000706067291 */ /* 0x004fe2000f8ec0ff */
[----:B------:R-:W1:Y:S11]  /*0c80*/  FENCE.VIEW.ASYNC.S ;  /* 0x00000000000073c6 */ /* 0x000e760000000000 */
[----:B-1----:R2:W1:Y:S01]  /*0c90*/  SYNCS.EXCH.64 URZ, [UR6+0x240], UR8 ;  /* 0x0002400806ff75b2 */ /* 0x0024620008000100 */
[----:B------:R2:W1:Y:S02]  /*0ca0*/  SYNCS.EXCH.64 URZ, [UR6+0x248], UR8 ;  /* 0x0002480806ff75b2 */ /* 0x0004640008000100 */
[----:B--2---:R-:W-:Y:S01]  /*0cb0*/  NOP ;  /* 0x0000000000007918 */ /* 0x004fe20000000000 */
.L_x_12:
[----:B------:R-:W2:Y:S01]  /*0cc0*/  SHFL.IDX PT, R2, R113, RZ, 0x1f ;  /* 0x00001fff71027589 */ /* 0x000ea200000e0000 */
[----:B------:R-:W-:Y:S01]  /*0cd0*/  NOP ;  /* 0x0000000000007918 */ /* 0x000fe20000000000 */
[----:B--2---:R-:W-:-:S13]  /*0ce0*/  ISETP.NE.AND P0, PT, R2, 0x4, PT ;  /* 0x000000040200780c */ /* 0x004fda0003f05270 */
[----:B------:R-:W-:Y:S05]  /*0cf0*/  @P0 BRA `(.L_x_13) ;  /* 0x0000000000440947 */ /* 0x000fea0003800000 */
[----:B------:R-:W2:Y:S01]  /*0d00*/  S2UR UR6, SR_CgaCtaId ;  /* 0x00000000000679c3 */ /* 0x000ea20000008800 */
[----:B-1----:R-:W-:Y:S01]  /*0d10*/  UMOV UR8, 0x1e0 ;  /* 0x000001e000087882 */ /* 0x002fe20000000000 */
[----:B------:R-:W-:Y:S01]  /*0d20*/  UMOV UR7, 0x400 ;  /* 0x0000040000077882 */ /* 0x000fe20000000000 */
[----:B------:R-:W-:Y:S01]  /*0d30*/  USEL UR8, UR8, 0x1a0, UP6 ;  /* 0x000001a008087887 */ /* 0x000fe2000b000000 */
[----:B------:R-:W-:Y:S01]  /*0d40*/  UMOV UR5, 0x1 ;  /* 0x0000000100057882 */ /* 0x000fe20000000000 */
[----:B------:R-:W-:Y:S01]  /*0d50*/  ELECT P0, URZ, PT ;  /* 0x0000000000ff782f */ /* 0x000fe20003800000 */
[----:B------:R-:W-:-:S04]  /*0d60*/  UIADD3 UR10, UPT, UPT, -UR5, 0x100000, URZ ;  /* 0x00100000050a7890 */ /* 0x000fc8000fffe1ff */
[----:B------:R-:W-:Y:S02]  /*0d70*/  USHF.L.U32 UR11, UR10, 0xb, URZ ;  /* 0x0000000b0a0b7899 */ /* 0x000fe400080006ff */
[----:B------:R-:W-:Y:S02]  /*0d80*/  USHF.L.U32 UR10, UR10, 0x1, URZ ;  /* 0x000000010a0a7899 */ /* 0x000fe400080006ff */
        /* <DEDUP_REMOVED lines=8> */
.L_x_13:
[----:B------:R-:W2:Y:S01]  /*0e10*/  SHFL.IDX PT, R2, R113, RZ, 0x1f ;  /* 0x00001fff71027589 */ /* 0x000ea200000e0000 */
[----:B------:R-:W1:Y:S01]  /*0e20*/  S2UR UR45, SR_CgaCtaId ;  /* 0x00000000002d79c3 */ /* 0x000e620000008800 */
[----:B------:R-:W-:Y:S01]  /*0e30*/  NOP ;  /* 0x0000000000007918 */ /* 0x000fe20000000000 */
[----:B--2---:R-:W-:-:S13]  /*0e40*/  ISETP.NE.AND P0, PT, R2, 0x5, PT ;  /* 0x000000050200780c */ /* 0x004fda0003f05270 */
[----:B-1----:R-:W-:Y:S05]  /*0e50*/  @P0 BRA `(.L_x_14) ;  /* 0x0000000000440947 */ /* 0x002fea0003800000 */
[----:B------:R-:W-:Y:S01]  /*0e60*/  UMOV UR7, 0x400 ;  /* 0x0000040000077882 */ /* 0x000fe20000000000 */
[----:B------:R-:W-:Y:S01]  /*0e70*/  UMOV UR6, 0x1 ;  /* 0x0000000100067882 */ /* 0x000fe20000000000 */
[----:B------:R-:W-:Y:S01]  /*0e80*/  UMOV UR5, 0x80 ;  /* 0x0000008000057882 */ /* 0x000fe20000000000 */
[----:B------:R-:W-:Y:S02]  /*0e90*/  ULEA UR7, UR45, UR7, 0x18 ;  /* 0x000000072d077291 */ /* 0x000fe4000f8ec0ff */
[----:B------:R-:W-:-:S04]  /*0ea0*/  UIADD3 UR8, UPT, UPT, -UR6, 0x100000, URZ ;  /* 0x0010000006087890 */ /* 0x000fc8000fffe1ff */
[----:B------:R-:W-:Y:S02]  /*0eb0*/  USHF.L.U32 UR9, UR8, 0xb, URZ ;  /* 0x0000000b08097899 */ /* 0x000fe400080006ff */
[----:B------:R-:W-:Y:S02]  /*0ec0*/  USHF.L.U32 UR8, UR8, 0x1, URZ ;  /* 0x0000000108087899 */ /* 0x000fe400080006ff */
[----:B------:R-:W-:-:S04]  /*0ed0*/  UIADD3 UR10, UPT, UPT, -UR5, 0x100000, URZ ;  /* 0x00100000050a7890 */ /* 0x000fc8000fffe1ff */
[----:B------:R-:W-:Y:S02]  /*0ee0*/  USHF.L.U32 UR11, UR10, 0xb, URZ ;  /* 0x0000000b0a0b7899 */ /* 0x000fe400080006ff */
[----:B------:R-:W-:Y:S01]  /*0ef0*/  USHF.L.U32 UR10, UR10, 0x1, URZ ;  /* 0x000000010a0a7899 */ /* 0x000fe200080006ff */
[----:B------:R-:W-:Y:S01]  /*0f00*/  ELECT P0, URZ, PT ;  /* 0x0000000000ff782f */ /* 0x000fe20003800000 */
[----:B------:R-:W1:Y:S02]  /*0f10*/  FENCE.VIEW.ASYNC.S ;  /* 0x00000000000073c6 */ /* 0x000e640000000000 */
[----:B-1----:R1:W2:Y:S08]  /*0f20*/  SYNCS.EXCH.64 URZ, [UR7+0x260], UR8 ;  /* 0x0002600807ff75b2 */ /* 0x0022b00008000100 */
[----:B------:R1:W1:Y:S01]  /*0f30*/  SYNCS.EXCH.64 URZ, [UR7+0x270], UR10 ;  /* 0x0002700a07ff75b2 */ /* 0x0002620008000100 */
[----:B------:R1:W1:Y:S01]  /*0f40*/  SYNCS.EXCH.64 URZ, [UR7+0x268], UR8 ;  /* 0x0002680807ff75b2 */ /* 0x0002620008000100 */
[----:B------:R1:W1:Y:S01]  /*0f50*/  SYNCS.EXCH.64 URZ, [UR7+0x278], UR10 ;  /* 0x0002780a07ff75b2 */ /* 0x0002620008000100 */
[----:B------:R-:W-:Y:S01]  /*0f60*/  NOP ;  /* 0x0000000000007918 */ /* 0x000fe20000000000 */
.L_x_14:
[----:B------:R-:W3:Y:S01]  /*0f70*/  LDCU UR5, c[0x0][0x36c] ;  /* 0x00006d80ff0577ac */ /* 0x000ee20008000800 */
[----:B------:R-:W-:Y:S01]  /*0f80*/  ISETP.NE.OR P5, PT, R0, 0x2, !P5 ;  /* 0x000000020000780c */ /* 0x000fe20006fa5670 */
[----:B------:R-:W-:Y:S01]  /*0f90*/  NOP ;  /* 0x0000000000007918 */ /* 0x000fe20000000000 */
[----:B------:R-:W-:Y:S01]  /*0fa0*/  LOP3.LUT R8, R111, 0x1f, RZ, 0xc0, !PT ;  /* 0x0000001f6f087812 */ /* 0x000fe200078ec0ff */
[----:B------:R-:W-:Y:S02]  /*0fb0*/  UISETP.NE.AND UP5, UPT, UR4, 0x2, UPT ;  /* 0x000000020400788c */ /* 0x000fe4000bfa5270 */
[----:B------:R-:W-:Y:S02]  /*0fc0*/  UISETP.NE.AND UP4, UPT, UR4, URZ, UPT ;  /* 0x000000ff0400728c */ /* 0x000fe4000bf85270 */
[----:B---3--:R-:W-:-:S09]  /*0fd0*/  UISETP.EQ.U32.AND UP1, UPT, UR5, 0x1, UPT ;  /* 0x000000010500788c */ /* 0x008fd2000bf22070 */
[----:B------:R-:W-:Y:S05]  /*0fe0*/  BRA.U !UP1, `(.L_x_15) ;  /* 0x0000000109087547 */ /* 0x000fea000b800000 */
[----:B-12-4-:R-:W-:Y:S01]  /*0ff0*/  UCGABAR_ARV ;  /* 0x00000000000079c7 */ /* 0x016fe20008000000 */
[----:B------:R-:W-:Y:S05]  /*1000*/  BRA `(.L_x_16) ;  /* 0x0000000000047947 */ /* 0x000fea0003800000 */
.L_x_15:
[----:B-12-4-:R-:W-:Y:S01]  /*1010*/  NOP ;  /* 0x0000000000007918 */ /* 0x016fe20000000000 */
.L_x_16:
[----:B------:R-:W1:Y:S01]  /*1020*/  S2R R14, SR_CTAID.Y ;  /* 0x00000000000e7919 */ /* 0x000e620000002600 */
[----:B------:R-:W2:Y:S01]  /*1030*/  S2UR UR6, SR_CTAID.X ;  /* 0x00000000000679c3 */ /* 0x000ea20000002500 */
[----:B------:R-:W-:-:S05]  /*1040*/  CS2R.32 R101, SR_CgaSize ;  /* 0x0000000000657805 */ /* 0x000fca0000008a00 */
[----:B------:R-:W-:-:S05]  /*1050*/  IMAD R101, R101, -0xa0, RZ ;  /* 0xffffff6065657824 */ /* 0x000fca00078e02ff */
[----:B------:R-:W-:-:S14]  /*1060*/  R2UR UR5, R101 ;  /* 0x00000000650572ca */ /* 0x000fdc00000e0000 */
[----:B------:R-:W3:Y:S01]  /*1070*/  LDCU UR5, c[0x0][UR5+0x2b4] ;  /* 0x00005680050577ac */ /* 0x000ee20008000800 */
[----:B------:R-:W-:-:S05]  /*1080*/  CS2R.32 R101, SR_CgaSize ;  /* 0x0000000000657805 */ /* 0x000fca0000008a00 */
[----:B------:R-:W-:-:S05]  /*1090*/  IMAD R101, R101, -0xa0, RZ ;  /* 0xffffff6065657824 */ /* 0x000fca00078e02ff */
[----:B------:R-:W-:-:S14]  /*10a0*/  R2UR UR7, R101 ;  /* 0x00000000650772ca */ /* 0x000fdc00000e0000 */
[----:B------:R-:W4:Y:S01]  /*10b0*/  LDCU UR7, c[0x0][UR7+0x2b0] ;  /* 0x00005600070777ac */ /* 0x000f220008000800 */
[----:B------:R-:W-:-:S05]  /*10c0*/  CS2R.32 R0, SR_CgaSize ;  /* 0x0000000000007805 */ /* 0x000fca0000008a00 */
[----:B------:R-:W-:-:S06]  /*10d0*/  IMAD R0, R0, -0xa0, RZ ;  /* 0xffffff6000007824 */ /* 0x000fcc00078e02ff */
[----:B------:R-:W3:Y:S01]  /*10e0*/  LDC R0, c[0x0][R0+0x2a4] ;  /* 0x0000a90000007b82 */ /* 0x000ee20000000800 */
[----:B------:R-:W-:Y:S02]  /*10f0*/  USHF.L.U32 UR23, UR45, 0xb, URZ ;  /* 0x0000000b2d177899 */ /* 0x000fe400080006ff */
[----:B------:R-:W-:Y:S02]  /*1100*/  USHF.L.U32 UR22, UR45, 0x4, URZ ;  /* 0x000000042d167899 */ /* 0x000fe400080006ff */
[----:B------:R-:W-:Y:S02]  /*1110*/  ULOP3.LUT UR23, UR23, 0x800, URZ, 0xc0, !UPT ;  /* 0x0000080017177892 */ /* 0x000fe4000f8ec0ff */
[----:B------:R-:W-:Y:S01]  /*1120*/  ULOP3.LUT UR22, UR22, 0x10, URZ, 0xc0, !UPT ;  /* 0x0000001016167892 */ /* 0x000fe2000f8ec0ff */
[----:B------:R-:W3:Y:S01]  /*1130*/  LDC R11, c[0x0][0xb24] ;  /* 0x0002c900ff0b7b82 */ /* 0x000ee20000000800 */
[----:B------:R-:W-:Y:S01]  /*1140*/  UISETP.NE.AND UP2, UPT, UR4, 0x2, UPT ;  /* 0x000000020400788c */ /* 0x000fe2000bf45270 */
[----:B--2---:R-:W-:-:S02]  /*1150*/  I2FP.F32.U32 R101, UR6 ;  /* 0x0000000600657c45 */ /* 0x004fc40008201000 */
[----:B------:R-:W-:-:S05]  /*1160*/  CS2R.32 R2, SR_CgaSize ;  /* 0x0000000000027805 */ /* 0x000fca0000008a00 */
[----:B------:R-:W-:-:S06]  /*1170*/  IMAD R2, R2, -0xa0, RZ ;  /* 0xffffff6002027824 */ /* 0x000fcc00078e02ff */
[----:B------:R-:W2:Y:S01]  /*1180*/  LDC R2, c[0x0][R2+0x2a0] ;  /* 0x0000a80002027b82 */ /* 0x000ea20000000800 */
[----:B------:R-:W-:Y:S01]  /*1190*/  MOV R17, UR6 ;  /* 0x0000000600117c02 */ /* 0x000fe20008000f00 */
[----:B----4-:R-:W-:Y:S01]  /*11a0*/  FMUL R101, R101, UR7 ;  /* 0x0000000765657c20 */ /* 0x010fe20008400000 */
[----:B-1----:R-:W-:-:S05]  /*11b0*/  I2FP.F32.U32 R100, R14 ;  /* 0x0000000e00647245 */ /* 0x002fca0000201000 */
[----:B------:R-:W1:Y:S01]  /*11c0*/  S2UR UR56, SR_CTAID.Z ;  /* 0x00000000003879c3 */ /* 0x000e620000002700 */
[----:B------:R-:W4:Y:S01]  /*11d0*/  F2I.U32.TRUNC.NTZ R101, R101 ;  /* 0x0000006500657305 */ /* 0x000f22000020f000 */
[----:B---3--:R-:W-:Y:S01]  /*11e0*/  FMUL R100, R100, UR5 ;  /* 0x0000000564647c20 */ /* 0x008fe20008400000 */
[----:B------:R-:W3:Y:S01]  /*11f0*/  LDCU UR5, c[0x0][0xb30] ;  /* 0x00016600ff0577ac */ /* 0x000ee20008000800 */
[----:B------:R-:W-:-:S04]  /*1200*/  ISETP.GE.AND P0, PT, R11, 0x1, PT ;  /* 0x000000010b00780c */ /* 0x000fc80003f06270 */
[----:B------:R-:W1:Y:S01]  /*1210*/  LDC R40, c[0x0][0xb24] ;  /* 0x0002c900ff287b82 */ /* 0x000e620000000800 */
[----:B------:R-:W3:Y:S01]  /*1220*/  F2I.U32.TRUNC.NTZ R100, R100 ;  /* 0x0000006400647305 */ /* 0x000ee2000020f000 */
[----:B----4-:R-:W-:-:S05]  /*1230*/  IADD3 R101, PT, PT, -R101, RZ, RZ ;  /* 0x000000ff65657210 */ /* 0x010fca0007ffe1ff */
[----:B--2---:R-:W-:Y:S01]  /*1240*/  IMAD R101, R2, R101, UR6 ;  /* 0x0000000602657e24 */ /* 0x004fe2000f8e0265 */
[----:B---3--:R-:W-:-:S05]  /*1250*/  IADD3 R100, PT, PT, -R100, RZ, RZ ;  /* 0x000000ff64647210 */ /* 0x008fca0007ffe1ff */
[----:B------:R-:W-:Y:S01]  /*1260*/  IMAD R100, R0, R100, R14 ;  /* 0x0000006400647224 */ /* 0x000fe200078e020e */
[----:B------:R-:W-:Y:S01]  /*1270*/  PRMT R0, RZ, 0x7610, R0 ;  /* 0x00007610ff007816 */ /* 0x000fe20000000000 */
[----:B------:R-:W-:Y:S06]  /*1280*/  BRA.U UP4, `(.L_x_17) ;  /* 0x0000000104207547 */ /* 0x000fec000b800000 */
[C---:B------:R-:W-:Y:S02]  /*1290*/  ISETP.NE.AND P3, PT, R100.reuse, RZ, PT ;  /* 0x000000ff6400720c */ /* 0x040fe40003f65270 */
[----:B------:R-:W-:Y:S02]  /*12a0*/  ISETP.NE.AND P1, PT, R100, RZ, PT ;  /* 0x000000ff6400720c */ /* 0x000fe40003f25270 */
[C---:B------:R-:W-:Y:S02]  /*12b0*/  ISETP.NE.AND P2, PT, R101.reuse, 0x1, PT ;  /* 0x000000016500780c */ /* 0x040fe40003f45270 */
[----:B------:R-:W-:Y:S02]  /*12c0*/  SEL R0, RZ, 0x2, P3 ;  /* 0x00000002ff007807 */ /* 0x000fe40001800000 */
[----:B------:R-:W-:Y:S02]  /*12d0*/  ISETP.EQ.OR P1, PT, R101, RZ, !P1 ;  /* 0x000000ff6500720c */ /* 0x000fe40004f22670 */
[----:B------:R-:W-:-:S02]  /*12e0*/  SEL R0, R0, 0x2, P2 ;  /* 0x0000000200007807 */ /* 0x000fc40001000000 */
[----:B------:R-:W-:-:S05]  /*12f0*/  SEL R2, RZ, 0x1, !P1 ;  /* 0x00000001ff027807 */ /* 0x000fca0004800000 */
[----:B------:R-:W-:Y:S02]  /*1300*/  IMAD.IADD R0, R2, 0x1, R0 ;  /* 0x0000000102007824 */ /* 0x000fe400078e0200 */
.L_x_17:
[----:B------:R-:W-:Y:S05]  /*1310*/  @!P0 BRA `(.L_x_18) ;  /* 0x0000000000b88947 */ /* 0x000fea0003800000 */
[----:B------:R-:W2:Y:S01]  /*1320*/  LDC.64 R4, c[0x0][0xb18] ;  /* 0x0002c600ff047b82 */ /* 0x000ea20000000a00 */
[----:B------:R-:W-:-:S07]  /*1330*/  ISETP.NE.AND P0, PT, R11, 0x1, PT ;  /* 0x000000010b00780c */ /* 0x000fce0003f05270 */
[----:B------:R-:W3:Y:S08]  /*1340*/  LDC R10, c[0x0][0xb0c] ;  /* 0x0002c300ff0a7b82 */ /* 0x000ef00000000800 */
[----:B------:R-:W4:Y:S08]  /*1350*/  LDC R13, c[0x0][0x370] ;  /* 0x0000dc00ff0d7b82 */ /* 0x000f300000000800 */
[----:B------:R-:W1:Y:S01]  /*1360*/  LDC R12, c[0x0][0x374] ;  /* 0x0000dd00ff0c7b82 */ /* 0x000e620000000800 */
[----:B--2---:R-:W-:-:S07]  /*1370*/  ISETP.NE.AND P1, PT, R4, 0x1, PT ;  /* 0x000000010400780c */ /* 0x004fce0003f25270 */
[----:B------:R-:W4:Y:S01]  /*1380*/  LDC.64 R6, c[0x0][0xb10] ;  /* 0x0002c400ff067b82 */ /* 0x000f220000000a00 */
[----:B---3--:R-:W-:-:S07]  /*1390*/  ISETP.NE.AND P2, PT, R10, 0x1, PT ;  /* 0x000000010a00780c */ /* 0x008fce0003f45270 */
[----:B------:R-:W2:Y:S08]  /*13a0*/  LDC R9, c[0x0][0xb20] ;  /* 0x0002c800ff097b82 */ /* 0x000eb00000000800 */
[----:B------:R-:W3:Y:S01]  /*13b0*/  LDC.64 R2, c[0x0][0xb28] ;  /* 0x0002ca00ff027b82 */ /* 0x000ee20000000a00 */
[----:B-1----:R-:W-:-:S04]  /*13c0*/  IMAD.HI.U32 R15, R12, R5, RZ ;  /* 0x000000050c0f7227 */ /* 0x002fc800078e00ff */
[----:B------:R-:W-:-:S04]  /*13d0*/  IMAD.HI.U32 R5, R14, R5, RZ ;  /* 0x000000050e057227 */ /* 0x000fc800078e00ff */
[----:B----4-:R-:W-:-:S05]  /*13e0*/  IMAD.HI.U32 R16, R13, R6, RZ ;  /* 0x000000060d107227 */ /* 0x010fca00078e00ff */
[----:B------:R-:W-:Y:S01]  /*13f0*/  @P2 SHF.R.U32.HI R13, RZ, R7, R16 ;  /* 0x00000007ff0d2219 */ /* 0x000fe20000011610 */
[C---:B------:R-:W-:Y:S01]  /*1400*/  IMAD.HI.U32 R16, R17.reuse, R6, RZ ;  /* 0x0000000611107227 */ /* 0x040fe200078e00ff */
[-C--:B--2---:R-:W-:Y:S02]  /*1410*/  @P1 SHF.R.U32.HI R12, RZ, R9.reuse, R15 ;  /* 0x00000009ff0c1219 */ /* 0x084fe4000001160f */
[----:B------:R-:W-:Y:S02]  /*1420*/  SHF.R.U32.HI R5, RZ, R9, R5 ;  /* 0x00000009ff057219 */ /* 0x000fe40000011605 */
[----:B------:R-:W-:Y:S02]  /*1430*/  SHF.R.U32.HI R16, RZ, R7, R16 ;  /* 0x00000007ff107219 */ /* 0x000fe40000011610 */
[----:B------:R-:W-:Y:S01]  /*1440*/  SEL R5, R14, R5, !P1 ;  /* 0x000000050e057207 */ /* 0x000fe20004800000 */
[----:B---3--:R-:W-:Y:S01]  /*1450*/  IMAD.HI.U32 R15, R12, R2, RZ ;  /* 0x000000020c0f7227 */ /* 0x008fe200078e00ff */
[----:B------:R-:W-:-:S03]  /*1460*/  SEL R16, R17, R16, !P2 ;  /* 0x0000001011107207 */ /* 0x000fc60005000000 */
[----:B------:R-:W-:Y:S01]  /*1470*/  IMAD.HI.U32 R6, R13, R2, RZ ;  /* 0x000000020d067227 */ /* 0x000fe200078e00ff */
[----:B------:R-:W-:-:S04]  /*1480*/  @P0 SHF.R.U32.HI R12, RZ, R3, R15 ;  /* 0x00000003ff0c0219 */ /* 0x000fc8000001160f */
[----:B------:R-:W-:Y:S01]  /*1490*/  @P0 SHF.R.U32.HI R13, RZ, R3, R6 ;  /* 0x00000003ff0d0219 */ /* 0x000fe20000011606 */
[----:B------:R-:W-:-:S04]  /*14a0*/  IMAD R12, R12, R11, RZ ;  /* 0x0000000b0c0c7224 */ /* 0x000fc800078e02ff */
[----:B------:R-:W-:Y:S01]  /*14b0*/  IMAD R6, R13, R11, RZ ;  /* 0x0000000b0d067224 */ /* 0x000fe200078e02ff */
[----:B------:R-:W-:-:S04]  /*14c0*/  ISETP.GE.AND P1, PT, R5, R12, PT ;  /* 0x0000000c0500720c */ /* 0x000fc80003f26270 */
[----:B------:R-:W-:Y:S01]  /*14d0*/  ISETP.GE.OR P1, PT, R16, R6, P1 ;  /* 0x000000061000720c */ /* 0x000fe20000f26670 */
[----:B------:R-:W-:-:S05]  /*14e0*/  IMAD.HI.U32 R6, R5, R2, RZ ;  /* 0x0000000205067227 */ /* 0x000fca00078e00ff */
[----:B------:R-:W-:-:S04]  /*14f0*/  SHF.R.U32.HI R6, RZ, R3, R6 ;  /* 0x00000003ff067219 */ /* 0x000fc80000011606 */
[----:B------:R-:W-:-:S03]  /*1500*/  SEL R6, R5, R6, !P0 ;  /* 0x0000000605067207 */ /* 0x000fc60004000000 */
[----:B------:R-:W-:Y:S01]  /*1510*/  @!P1 IMAD.HI.U32 R7, R16, R2, RZ ;  /* 0x0000000210079227 */ /* 0x000fe200078e00ff */
[----:B------:R-:W-:-:S04]  /*1520*/  IADD3 R2, PT, PT, -R6, RZ, RZ ;  /* 0x000000ff06027210 */ /* 0x000fc80007ffe1ff */
[----:B------:R-:W-:Y:S01]  /*1530*/  @!P1 SHF.R.U32.HI R3, RZ, R3, R7 ;  /* 0x00000003ff039219 */ /* 0x000fe20000011607 */
[----:B------:R-:W-:Y:S01]  /*1540*/  IMAD R2, R11, R2, R5 ;  /* 0x000000020b027224 */ /* 0x000fe200078e0205 */
[----:B------:R-:W-:Y:S02]  /*1550*/  IADD3 R7, PT, PT, -R5, RZ, RZ ;  /* 0x000000ff05077210 */ /* 0x000fe40007ffe1ff */
[----:B------:R-:W-:-:S03]  /*1560*/  @!P1 SEL R3, R16, R3, !P0 ;  /* 0x0000000310039207 */ /* 0x000fc60004000000 */
[----:B------:R-:W-:Y:S02]  /*1570*/  IMAD R7, R4, R7, R14 ;  /* 0x0000000704077224 */ /* 0x000fe400078e020e */
[--C-:B------:R-:W-:Y:S02]  /*1580*/  @!P1 IMAD.IADD R6, R6, 0x1, -R3.reuse ;  /* 0x0000000106069824 */ /* 0x100fe400078e0a03 */
[----:B------:R-:W-:Y:S01]  /*1590*/  @!P1 IMAD R3, R2, R13, R3 ;  /* 0x0000000d02039224 */ /* 0x000fe200078e0203 */
[----:B------:R-:W-:Y:S01]  /*15a0*/  IADD3 R2, PT, PT, -R16, RZ, RZ ;  /* 0x000000ff10027210 */ /* 0x000fe20007ffe1ff */
[----:B------:R-:W-:Y:S02]  /*15b0*/  @!P1 IMAD R5, R6, R11, R16 ;  /* 0x0000000b06059224 */ /* 0x000fe400078e0210 */
[----:B------:R-:W-:Y:S02]  /*15c0*/  @!P1 IMAD.MOV.U32 R16, RZ, RZ, R3 ;  /* 0x000000ffff109224 */ /* 0x000fe400078e0003 */
[----:B------:R-:W-:-:S02]  /*15d0*/  IMAD R2, R10, R2, R17 ;  /* 0x000000020a027224 */ /* 0x000fc400078e0211 */
[----:B------:R-:W-:Y:S02]  /*15e0*/  IMAD R14, R5, R4, R7 ;  /* 0x00000004050e7224 */ /* 0x000fe400078e0207 */
[----:B------:R-:W-:Y:S02]  /*15f0*/  IMAD R17, R16, R10, R2 ;  /* 0x0000000a10117224 */ /* 0x000fe400078e0202 */
.L_x_18:
[----:B------:R-:W-:-:S09]  /*1600*/  UISETP.NE.AND UP3, UPT, UR5, 0x1, UPT ;  /* 0x000000010500788c */ /* 0x000fd2000bf65270 */
[----:B------:R-:W-:Y:S05]  /*1610*/  BRA.U UP3, `(.L_x_19) ;  /* 0x0000000103407547 */ /* 0x000fea000b800000 */
[----:B------:R-:W2:Y:S08]  /*1620*/  LDC.64 R4, c[0x0][0xb10] ;  /* 0x0002c400ff047b82 */ /* 0x000eb00000000a00 */
[----:B------:R-:W3:Y:S08]  /*1630*/  LDC.64 R2, c[0x0][0xb18] ;  /* 0x0002c600ff027b82 */ /* 0x000ef00000000a00 */
[----:B------:R-:W4:Y:S08]  /*1640*/  LDC R6, c[0x0][0xb20] ;  /* 0x0002c800ff067b82 */ /* 0x000f300000000800 */
[----:B------:R-:W1:Y:S01]  /*1650*/  LDC R7, c[0x0][0xb0c] ;  /* 0x0002c300ff077b82 */ /* 0x000e620000000800 */
[----:B--2---:R-:W-:-:S05]  /*1660*/  IMAD.HI.U32 R4, R17, R4, RZ ;  /* 0x0000000411047227 */ /* 0x004fca00078e00ff */
[----:B------:R-:W-:Y:S01]  /*1670*/  SHF.R.U32.HI R4, RZ, R5, R4 ;  /* 0x00000005ff047219 */ /* 0x000fe20000011604 */
[----:B---3--:R-:W-:Y:S01]  /*1680*/  IMAD.HI.U32 R3, R14, R3, RZ ;  /* 0x000000030e037227 */ /* 0x008fe200078e00ff */
[----:B------:R-:W-:-:S04]  /*1690*/  ISETP.NE.AND P0, PT, R2, 0x1, PT ;  /* 0x000000010200780c */ /* 0x000fc80003f05270 */
[----:B----4-:R-:W-:-:S04]  /*16a0*/  SHF.R.U32.HI R3, RZ, R6, R3 ;  /* 0x00000006ff037219 */ /* 0x010fc80000011603 */
[----:B------:R-:W-:Y:S02]  /*16b0*/  SEL R3, R14, R3, !P0 ;  /* 0x000000030e037207 */ /* 0x000fe40004000000 */
[----:B-1----:R-:W-:-:S04]  /*16c0*/  ISETP.NE.AND P1, PT, R7, 0x1, PT ;  /* 0x000000010700780c */ /* 0x002fc80003f25270 */
[----:B------:R-:W-:-:S05]  /*16d0*/  SEL R4, R17, R4, !P1 ;  /* 0x0000000411047207 */ /* 0x000fca0004800000 */
[----:B------:R-:W-:Y:S02]  /*16e0*/  IMAD.IADD R5, R3, 0x1, -R4 ;  /* 0x0000000103057824 */ /* 0x000fe400078e0a04 */
[----:B------:R-:W-:Y:S02]  /*16f0*/  IMAD.IADD R3, R4, 0x1, -R3 ;  /* 0x0000000104037824 */ /* 0x000fe400078e0a03 */
[----:B------:R-:W-:Y:S02]  /*1700*/  IMAD R17, R5, R7, R17 ;  /* 0x0000000705117224 */ /* 0x000fe400078e0211 */
[----:B------:R-:W-:Y:S02]  /*1710*/  IMAD R14, R3, R2, R14 ;  /* 0x00000002030e7224 */ /* 0x000fe400078e020e */
.L_x_19:
[----:B------:R-:W-:Y:S05]  /*1720*/  BRA.U !UP1, `(.L_x_20) ;  /* 0x00000001090c7547 */ /* 0x000fea000b800000 */
[----:B------:R-:W-:Y:S01]  /*1730*/  UCGABAR_WAIT ;  /* 0x0000000000007dc7 */ /* 0x000fe20008000000 */
[----:B------:R-:W-:Y:S01]  /*1740*/  CCTL.IVALL ;  /* 0x00000000ff00798f */ /* 0x000fe20002000000 */
[----:B------:R-:W-:Y:S05]  /*1750*/  BRA `(.L_x_21) ;  /* 0x0000000000047947 */ /* 0x000fea0003800000 */
.L_x_20:
[----:B------:R-:W-:Y:S06]  /*1760*/  BAR.SYNC.DEFER_BLOCKING 0x0 ;  /* 0x0000000000007b1d */ /* 0x000fec0000010000 */
.L_x_21:
[----:B------:R-:W-:Y:S05]  /*1770*/  BRA.U UP2, `(.L_x_22) ;  /* 0x0000002502ec7547 */ /* 0x000fea000b800000 */
[----:B------:R-:W2:Y:S01]  /*1780*/  LDCU UR7, c[0x0][0x388] ;  /* 0x00007100ff0777ac */ /* 0x000ea20008000800 */
[----:B------:R-:W3:Y:S01]  /*1790*/  LDC R10, c[0x0][0x370] ;  /* 0x0000dc00ff0a7b82 */ /* 0x000ee20000000800 */
[----:B------:R-:W-:Y:S01]  /*17a0*/  PLOP3.LUT P0, PT, PT, PT, UP6, 0x80, 0x8 ;  /* 0x000000000008781c */ /* 0x000fe20003f0f068 */
[----:B------:R-:W-:Y:S01]  /*17b0*/  IMAD.MOV.U32 R15, RZ, RZ, 0x1 ;  /* 0x00000001ff0f7424 */ /* 0x000fe200078e00ff */
[----:B------:R-:W4:Y:S01]  /*17c0*/  LDCU UR6, c[0x0][0x38c] ;  /* 0x00007180ff0677ac */ /* 0x000f220008000800 */
[----:B------:R-:W-:Y:S01]  /*17d0*/  ISETP.EQ.OR P4, PT, R8, RZ, P5 ;  /* 0x000000ff0800720c */ /* 0x000fe20002f82670 */
[----:B------:R-:W-:Y:S01]  /*17e0*/  IMAD.MOV.U32 R13, RZ, RZ, RZ ;  /* 0x000000ffff0d7224 */ /* 0x000fe200078e00ff */
[----:B------:R-:W-:Y:S01]  /*17f0*/  PLOP3.LUT P0, PT, P0, PT, PT, 0x8, 0x80 ;  /* 0x000000000080781c */ /* 0x000fe2000070e170 */
[----:B------:R-:W1:Y:S01]  /*1800*/  LDCU UR30, c[0x0][0x390] ;  /* 0x00007200ff1e77ac */ /* 0x000e620008000800 */
[----:B------:R-:W3:Y:S01]  /*1810*/  LDC R0, c[0x0][0x374] ;  /* 0x0000dd00ff007b82 */ /* 0x000ee20000000800 */
[----:B------:R-:W-:-:S02]  /*1820*/  UISETP.NE.AND UP0, UPT, UR4, URZ, UPT ;  /* 0x000000ff0400728c */ /* 0x000fc4000bf05270 */
[----:B------:R-:W-:Y:S01]  /*1830*/  USEL UR34, URZ, 0x1, UP5 ;  /* 0x00000001ff227887 */ /* 0x000fe2000a800000 */
[----:B------:R-:W1:Y:S01]  /*1840*/  LDCU.64 UR32, c[0x0][0x348] ;  /* 0x00006900ff2077ac */ /* 0x000e620008000a00 */
[----:B--2---:R-:W-:Y:S02]  /*1850*/  UIADD3 UR7, UPT, UPT, UR7, 0x1f, URZ ;  /* 0x0000001f07077890 */ /* 0x004fe4000fffe0ff */
[----:B------:R-:W-:Y:S02]  /*1860*/  USEL UR34, UR34, 0x2, UP0 ;  /* 0x0000000222227887 */ /* 0x000fe40008000000 */
[----:B------:R-:W-:Y:S01]  /*1870*/  USHF.R.S32.HI UR5, URZ, 0x1f, UR7 ;  /* 0x0000001fff057899 */ /* 0x000fe20008011407 */
[----:B------:R-:W-:Y:S01]  /*1880*/  UMOV UR37, URZ ;  /* 0x000000ff00257c82 */ /* 0x000fe20008000000 */
[----:B------:R-:W-:Y:S02]  /*1890*/  UMOV UR29, URZ ;  /* 0x000000ff001d7c82 */ /* 0x000fe40008000000 */
[----:B------:R-:W-:Y:S01]  /*18a0*/  ULEA.HI UR5, UR5, UR7, URZ, 0x5 ;  /* 0x0000000705057291 */ /* 0x000fe2000f8f28ff */
[----:B------:R-:W-:-:S03]  /*18b0*/  UMOV UR36, URZ ;  /* 0x000000ff00247c82 */ /* 0x000fc60008000000 */
[----:B------:R-:W-:-:S04]  /*18c0*/  USHF.R.S32.HI UR5, URZ, 0x5, UR5 ;  /* 0x00000005ff057899 */ /* 0x000fc80008011405 */
[----:B----4-:R-:W-:-:S03]  /*18d0*/  UIMAD UR6, UR5, UR6, URZ ;  /* 0x00000006050672a4 */ /* 0x010fc6000f8e02ff */
[----:B------:R-:W-:Y:S01]  /*18e0*/  UMOV UR5, 0x400 ;  /* 0x0000040000057882 */ /* 0x000fe20000000000 */
[----:B-1----:R-:W-:Y:S02]  /*18f0*/  UIMAD UR30, UR6, UR30, URZ ;  /* 0x0000001e061e72a4 */ /* 0x002fe4000f8e02ff */
[----:B------:R-:W-:Y:S02]  /*1900*/  ULEA UR45, UR45, UR5, 0x18 ;  /* 0x000000052d2d7291 */ /* 0x000fe4000f8ec0ff */
[----:B------:R-:W-:Y:S02]  /*1910*/  UISETP.NE.AND UP2, UPT, UR30, URZ, UPT ;  /* 0x000000ff1e00728c */ /* 0x000fe4000bf45270 */
[----:B------:R-:W-:Y:S02]  /*1920*/  UISETP.LT.U32.AND UP1, UPT, UR30, 0x22, UPT ;  /* 0x000000221e00788c */ /* 0x000fe4000bf21070 */
[----:B------:R-:W-:Y:S02]  /*1930*/  UIADD3 UR38, UPT, UPT, UR45, 0x15600, UR23 ;  /* 0x000156002d267890 */ /* 0x000fe4000fffe017 */
[----:B------:R-:W-:-:S04]  /*1940*/  USEL UR39, UR30, 0x22, UP1 ;  /* 0x000000221e277887 */ /* 0x000fc80008800000 */
[----:B------:R-:W-:Y:S02]  /*1950*/  UIADD3 UR31, UPT, UPT, UR39, -0x1, URZ ;  /* 0xffffffff271f7890 */ /* 0x000fe4000fffe0ff */
[----:B------:R-:W-:Y:S02]  /*1960*/  @!UP2 UIADD3 UR31, UPT, UPT, UR39, URZ, URZ ;  /* 0x000000ff271fa290 */ /* 0x000fe4000fffe0ff */
[----:B------:R-:W-:Y:S02]  /*1970*/  UIADD3 UR39, UPT, UPT, UR30, -UR39, URZ ;  /* 0x800000271e277290 */ /* 0x000fe4000fffe0ff */
[----:B---3--:R-:W-:-:S12]  /*1980*/  UIADD3 UR31, UPT, UPT, UR31, 0x1, URZ ;  /* 0x000000011f1f7890 */ /* 0x008fd8000fffe0ff */
.L_x_40:
[----:B------:R-:W-:Y:S01]  /*1990*/  ULEA UR4, UR37, UR45, 0x3 ;  /* 0x0000002d25047291 */ /* 0x000fe2000f8e18ff */
[----:B------:R-:W-:Y:S01]  /*19a0*/  SHF.L.U32 R2, R15, 0x1f, RZ ;  /* 0x0000001f0f027819 */ /* 0x000fe200000006ff */
[----:B------:R-:W-:Y:S01]  /*19b0*/  UISETP.NE.AND UP0, UPT, UR30, URZ, UPT ;  /* 0x000000ff1e00728c */ /* 0x000fe2000bf05270 */
[----:B------:R-:W-:Y:S01]  /*19c0*/  R2UR UR18, R14 ;  /* 0x000000000e1272ca */ /* 0x000fe200000e0000 */
[----:B------:R-:W-:Y:S01]  /*19d0*/  IMAD.SHL.U32 R17, R17, 0x40, RZ ;  /* 0x0000004011117824 */ /* 0x000fe200078e00ff */
[----:B------:R-:W-:Y:S01]  /*19e0*/  UMOV UR35, URZ ;  /* 0x000000ff00237c82 */ /* 0x000fe20008000000 */
[----:B------:R-:W-:Y:S01]  /*19f0*/  UMOV UR21, URZ ;  /* 0x000000ff00157c82 */ /* 0x000fe20008000000 */
[----:B------:R-:W-:Y:S02]  /*1a00*/  UMOV UR20, URZ ;  /* 0x000000ff00147c82 */ /* 0x000fe40008000000 */
[----:B----4-:R1:W2:Y:S07]  /*1a10*/  SYNCS.PHASECHK.TRANS64.TRYWAIT P2, [UR4+0x110], R2 ;  /* 0x00011002ff0075a7 */ /* 0x0102ae0008041104 */
[----:B------:R-:W-:Y:S01]  /*1a20*/  USHF.L.U32 UR18, UR18, 0x7, URZ ;  /* 0x0000000712127899 */ /* 0x000fe200080006ff */
[----:B---3--:R-:W-:Y:S11]  /*1a30*/  BRA.U !UP0, `(.L_x_23) ;  /* 0x0000000508787547 */ /* 0x008ff6000b800000 */
[----:B------:R-:W3:Y:S01]  /*1a40*/  LDC.64 R8, c[0x0][0x480] ;  /* 0x00012000ff087b82 */ /* 0x000ee20000000a00 */
[----:B------:R-:W4:Y:S01]  /*1a50*/  LDCU UR25, c[0x0][0x390] ;  /* 0x00007200ff1977ac */ /* 0x000f220008000800 */
[----:B------:R-:W2:Y:S06]  /*1a60*/  LDCU UR26, c[0x0][0x38c] ;  /* 0x00007180ff1a77ac */ /* 0x000eac0008000800 */
[----:B------:R-:W4:Y:S01]  /*1a70*/  LDC.64 R6, c[0x0][0x488] ;  /* 0x00012200ff067b82 */ /* 0x000f220000000a00 */
[----:B------:R-:W2:Y:S01]  /*1a80*/  LDCU.64 UR14, c[0x0][0x4b8] ;  /* 0x00009700ff0e77ac */ /* 0x000ea20008000a00 */
[----:B------:R-:W-:Y:S01]  /*1a90*/  UIADD3 UR36, UPT, UPT, UR31, UR29, URZ ;  /* 0x0000001d1f247290 */ /* 0x000fe2000fffe0ff */
[----:B------:R-:W-:-:S05]  /*1aa0*/  UMOV UR35, URZ ;  /* 0x000000ff00237c82 */ /* 0x000fca0008000000 */
[----:B-1----:R-:W1:Y:S01]  /*1ab0*/  LDC.64 R2, c[0x0][0x490] ;  /* 0x00012400ff027b82 */ /* 0x002e620000000a00 */
[----:B------:R-:W-:Y:S01]  /*1ac0*/  UMOV UR27, UR37 ;  /* 0x00000025001b7c82 */ /* 0x000fe20008000000 */
[----:B------:R-:W-:Y:S01]  /*1ad0*/  UMOV UR20, URZ ;  /* 0x000000ff00147c82 */ /* 0x000fe20008000000 */
[----:B------:R-:W-:Y:S01]  /*1ae0*/  UMOV UR21, URZ ;  /* 0x000000ff00157c82 */ /* 0x000fe20008000000 */
[----:B---3--:R-:W-:Y:S01]  /*1af0*/  IMAD.HI.U32 R9, R17, R9, RZ ;  /* 0x0000000911097227 */ /* 0x008fe200078e00ff */
[----:B------:R-:W-:-:S03]  /*1b00*/  ISETP.NE.AND P1, PT, R8, 0x1, PT ;  /* 0x000000010800780c */ /* 0x000fc60003f25270 */
[----:B------:R-:W3:Y:S01]  /*1b10*/  LDC.64 R4, c[0x0][0x4b0] ;  /* 0x00012c00ff047b82 */ /* 0x000ee20000000a00 */
[----:B----4-:R-:W-:-:S04]  /*1b20*/  SHF.R.U32.HI R6, RZ, R6, R9 ;  /* 0x00000006ff067219 */ /* 0x010fc80000011609 */
[----:B------:R-:W-:Y:S02]  /*1b30*/  SEL R6, R17, R6, !P1 ;  /* 0x0000000611067207 */ /* 0x000fe40004800000 */
[----:B------:R-:W-:Y:S02]  /*1b40*/  ISETP.NE.AND P1, PT, R7, 0x1, PT ;  /* 0x000000010700780c */ /* 0x000fe40003f25270 */
[C---:B------:R-:W-:Y:S01]  /*1b50*/  R2UR UR4, R6.reuse ;  /* 0x00000000060472ca */ /* 0x040fe200000e0000 */
[----:B-1----:R-:W-:-:S04]  /*1b60*/  IMAD.HI.U32 R2, R6, R2, RZ ;  /* 0x0000000206027227 */ /* 0x002fc800078e00ff */
[----:B------:R-:W-:Y:S01]  /*1b70*/  IMAD.MOV R14, RZ, RZ, -R6 ;  /* 0x000000ffff0e7224 */ /* 0x000fe200078e0a06 */
[----:B------:R-:W-:-:S03]  /*1b80*/  SHF.R.U32.HI R2, RZ, R3, R2 ;  /* 0x00000003ff027219 */ /* 0x000fc60000011602 */
[----:B------:R-:W-:Y:S01]  /*1b90*/  IMAD R14, R8, R14, R17 ;  /* 0x0000000e080e7224 */ /* 0x000fe200078e0211 */
[----:B------:R-:W-:Y:S01]  /*1ba0*/  R2UR UR13, R2 ;  /* 0x00000000020d72ca */ /* 0x000fe200000e0000 */
[----:B------:R-:W-:Y:S01]  /*1bb0*/  VOTEU.ANY UP0, P1 ;  /* 0x0000000000ff7886 */ /* 0x000fe20000800100 */
[----:B------:R-:W1:Y:S01]  /*1bc0*/  LDC.64 R2, c[0x0][0x4d0] ;  /* 0x00013400ff027b82 */ /* 0x000e620000000a00 */
[----:B---3--:R-:W-:Y:S02]  /*1bd0*/  R2UR UR8, R4 ;  /* 0x00000000040872ca */ /* 0x008fe400000e0000 */
[----:B------:R-:W-:Y:S02]  /*1be0*/  R2UR UR9, R14 ;  /* 0x000000000e0972ca */ /* 0x000fe400000e0000 */
[----:B------:R-:W-:-:S06]  /*1bf0*/  R2UR UR6, R5 ;  /* 0x00000000050672ca */ /* 0x000fcc00000e0000 */
[----:B------:R-:W-:Y:S01]  /*1c00*/  USEL UR13, UR4, UR13, !UP0 ;  /* 0x0000000d040d7287 */ /* 0x000fe2000c000000 */
[----:B------:R-:W3:Y:S05]  /*1c10*/  LDCU.64 UR4, c[0x0][0x4d8] ;  /* 0x00009b00ff0477ac */ /* 0x000eea0008000a00 */
[----:B------:R-:W-:-:S04]  /*1c20*/  IMAD R9, RZ, RZ, -UR13 ;  /* 0x8000000dff097e24 */ /* 0x000fc8000f8e02ff */
[----:B------:R-:W-:Y:S01]  /*1c30*/  IMAD R9, R7, R9, R6 ;  /* 0x0000000907097224 */ /* 0x000fe200078e0206 */
[----:B-1----:R-:W-:-:S04]  /*1c40*/  R2UR UR11, R2 ;  /* 0x00000000020b72ca */ /* 0x002fc800000e0000 */
[----:B------:R-:W-:Y:S02]  /*1c50*/  R2UR UR7, R9 ;  /* 0x00000000090772ca */ /* 0x000fe400000e0000 */
[----:B------:R-:W-:-:S07]  /*1c60*/  R2UR UR12, R3 ;  /* 0x00000000030c72ca */ /* 0x000fce00000e0000 */
[----:B------:R-:W-:-:S06]  /*1c70*/  UIMAD UR11, UR9, UR8, UR11 ;  /* 0x00000008090b72a4 */ /* 0x000fcc000f8e020b */
[----:B--23--:R-:W-:-:S12]  /*1c80*/  UIMAD UR12, UR7, UR6, UR12 ;  /* 0x00000006070c72a4 */ /* 0x00cfd8000f8e020c */
.L_x_29:
[----:B--2---:R-:W-:Y:S01]  /*1c90*/  @!P5 MOV R3, 0x1800 ;  /* 0x000018000003d802 */ /* 0x004fe20000000f00 */
[----:B------:R-:W-:Y:S01]  /*1ca0*/  ULEA UR9, UR27, UR45, 0x3 ;  /* 0x0000002d1b097291 */ /* 0x000fe2000f8e18ff */
[----:B----4-:R-:W-:Y:S11]  /*1cb0*/  @P2 BRA `(.L_x_24) ;  /* 0x00000000000c2947 */ /* 0x010ff60003800000 */
[----:B------:R-:W-:Y:S04]  /*1cc0*/  SHF.L.U32 R4, R15, 0x1f, RZ ;  /* 0x0000001f0f047819 */ /* 0x000fe800000006ff */
[----:B------:R-:W1:Y:S02]  /*1cd0*/  SYNCS.PHASECHK.TRANS64.TRYWAIT P1, [UR9+0x110], R4 ;  /* 0x00011004ff0075a7 */ /* 0x000e640008021109 */
[----:B-1----:R-:W-:Y:S05]  /*1ce0*/  @!P1 BRA `(.L_x_25) ;  /* 0x0000006800e49947 */ /* 0x002fea0003800000 */
.L_x_24:
[----:B------:R2:W-:Y:S01]  /*1cf0*/  @!P5 SYNCS.ARRIVE.TRANS64 RZ, [UR9], R3 ;  /* 0x00000003ffffd9a7 */ /* 0x0005e20008000009 */
[----:B------:R-:W-:Y:S04]  /*1d00*/  ULOP3.LUT UR6, UR34, 0x2, URZ, 0xfc, !UPT ;  /* 0x0000000222067892 */ /* 0x000fe8000f8efcff */
[----:B------:R-:W-:Y:S09]  /*1d10*/  UISETP.NE.AND UP0, UPT, UR6, 0x2, UPT ;  /* 0x000000020600788c */ /* 0x000ff2000bf05270 */
[----:B------:R-:W-:Y:S05]  /*1d20*/  BRA.U UP0, `(.L_x_26) ;  /* 0x0000000100047547 */ /* 0x000fea000b800000 */
[----:B------:R-:W-:Y:S05]  /*1d30*/  BPT.TRAP 0x1 ;  /* 0x000000040000795c */ /* 0x000fea0000300000 */
.L_x_26:
[----:B------:R-:W-:Y:S04]  /*1d40*/  BSSY.RECONVERGENT B0, `(.L_x_27) ;  /* 0x0000003000007945 */ /* 0x000fe80003800200 */
[----:B------:R-:W-:Y:S05]  /*1d50*/  @P4 BRA `(.L_x_28) ;  /* 0x0000000000044947 */ /* 0x000fea0003800000 */
[----:B------:R-:W-:Y:S05]  /*1d60*/  BPT.TRAP 0x1 ;  /* 0x000000040000795c */ /* 0x000fea0000300000 */
.L_x_28:
[----:B------:R-:W-:Y:S05]  /*1d70*/  BSYNC.RECONVERGENT B0 ;  /* 0x0000000000007941 */ /* 0x000fea0003800200 */
.L_x_27:
[----:B------:R-:W-:Y:S02]  /*1d80*/  UIADD3 UR37, UPT, UPT, UR27, 0x1, URZ ;  /* 0x000000011b257890 */ /* 0x000fe4000fffe0ff */
[----:B------:R-:W-:Y:S02]  /*1d90*/  UIMAD UR7, UR20, UR14, UR4 ;  /* 0x0000000e140772a4 */ /* 0x000fe4000f8e0204 */
[----:B------:R-:W-:Y:S02]  /*1da0*/  UISETP.NE.AND UP0, UPT, UR37, 0x22, UPT ;  /* 0x000000222500788c */ /* 0x000fe4000bf05270 */
[----:B------:R-:W-:Y:S02]  /*1db0*/  UIMAD UR6, UR21, UR15, UR5 ;  /* 0x0000000f150672a4 */ /* 0x000fe4000f8e0205 */
[----:B------:R-:W-:Y:S02]  /*1dc0*/  USEL UR10, URZ, 0x1, UP0 ;  /* 0x00000001ff0a7887 */ /* 0x000fe40008000000 */
[----:B------:R-:W-:Y:S02]  /*1dd0*/  USEL UR37, UR37, URZ, UP0 ;  /* 0x000000ff25257287 */ /* 0x000fe40008000000 */
[----:B------:R-:W-:Y:S02]  /*1de0*/  UIADD3 UR46, UP1, UPT, UR32, 0x80, URZ ;  /* 0x00000080202e7890 */ /* 0x000fe4000ff3e0ff */
[----:B------:R-:W-:Y:S01]  /*1df0*/  ULEA UR8, UR37, UR45, 0x3 ;  /* 0x0000002d25087291 */ /* 0x000fe2000f8e18ff */
[----:B------:R-:W-:Y:S01]  /*1e00*/  LOP3.LUT R15, R15, UR10, RZ, 0x3c, !PT ;  /* 0x0000000a0f0f7c12 */ /* 0x000fe2000f8e3cff */
[----:B------:R-:W-:Y:S02]  /*1e10*/  UPRMT UR43, UR7, 0x40, UR6 ;  /* 0x00000040072b7896 */ /* 0x000fe40008000006 */
[----:B------:R-:W-:Y:S01]  /*1e20*/  USHF.L.U32 UR10, UR35, 0x5, URZ ;  /* 0x00000005230a7899 */ /* 0x000fe200080006ff */
[----:B-1----:R-:W-:Y:S01]  /*1e30*/  SHF.L.U32 R2, R15, 0x1f, RZ ;  /* 0x0000001f0f027819 */ /* 0x002fe200000006ff */
[----:B------:R-:W-:Y:S02]  /*1e40*/  UIADD3.X UR47, UPT, UPT, URZ, UR33, URZ, UP1, !UPT ;  /* 0x00000021ff2f7290 */ /* 0x000fe40008ffe4ff */
[----:B------:R-:W-:Y:S01]  /*1e50*/  UPRMT UR42, UR43, 0x5410, URZ ;  /* 0x000054102b2a7896 */ /* 0x000fe200080000ff */
[----:B------:R3:W4:Y:S01]  /*1e60*/  SYNCS.PHASECHK.TRANS64.TRYWAIT P2, [UR8+0x110], R2 ;  /* 0x00011002ff0075a7 */ /* 0x0007220008041108 */
[----:B------:R-:W-:Y:S02]  /*1e70*/  ULEA UR8, UR27, UR45, 0xb ;  /* 0x0000002d1b087291 */ /* 0x000fe4000f8e58ff */
[----:B------:R-:W-:Y:S02]  /*1e80*/  UIADD3 UR40, UP0, UPT, UR32, 0x180, URZ ;  /* 0x0000018020287890 */ /* 0x000fe4000ff1e0ff */
[----:B------:R-:W-:Y:S02]  /*1e90*/  UIADD3 UR8, UPT, UPT, UR8, 0x4600, URZ ;  /* 0x0000460008087890 */ /* 0x000fe4000fffe0ff */
[----:B------:R-:W-:Y:S02]  /*1ea0*/  ULEA UR17, UR27, UR23, 0xc ;  /* 0x000000171b117291 */ /* 0x000fe4000f8e60ff */
[----:B------:R-:W-:Y:S02]  /*1eb0*/  UIADD3.X UR41, UPT, UPT, URZ, UR33, URZ, UP0, !UPT ;  /* 0x00000021ff297290 */ /* 0x000fe400087fe4ff */
[----:B------:R-:W-:Y:S02]  /*1ec0*/  UIADD3 UR16, UPT, UPT, UR45, 0x15600, UR17 ;  /* 0x000156002d107890 */ /* 0x000fe4000fffe011 */
[----:B------:R-:W-:Y:S01]  /*1ed0*/  ULOP3.LUT UR19, UR22, UR10, URZ, 0xfc, !UPT ;  /* 0x0000000a16137292 */ /* 0x000fe2000f8efcff */
[----:B------:R-:W-:Y:S01]  /*1ee0*/  UTMALDG.4D.IM2COL [UR8], [UR46], UR42 ;  /* 0x000000082e0073b4 */ /* 0x000fe2000805802a */
[----:B------:R-:W-:Y:S02]  /*1ef0*/  UIADD3 UR28, UPT, UPT, UR20, 0x1, URZ ;  /* 0x00000001141c7890 */ /* 0x000fe4000fffe0ff */
[----:B------:R-:W-:Y:S02]  /*1f00*/  UIADD3 UR27, UPT, UPT, UR21, 0x1, URZ ;  /* 0x00000001151b7890 */ /* 0x000fe4000fffe0ff */
[----:B------:R-:W-:Y:S02]  /*1f10*/  UISETP.NE.AND UP2, UPT, UR28, UR26, UPT ;  /* 0x0000001a1c00728c */ /* 0x000fe4000bf45270 */
[----:B------:R-:W-:Y:S02]  /*1f20*/  UIADD3 UR29, UPT, UPT, UR29, 0x1, URZ ;  /* 0x000000011d1d7890 */ /* 0x000fe4000fffe0ff */
[----:B------:R-:W-:Y:S01]  /*1f30*/  UIADD3 UR43, UPT, UPT, UR35, 0x1, URZ ;  /* 0x00000001232b7890 */ /* 0x000fe2000fffe0ff */
[----:B------:R-:W-:Y:S01]  /*1f40*/  UMOV UR24, 0x30000 ;  /* 0x0003000000187882 */ /* 0x000fe20000000000 */
[----:B------:R-:W-:Y:S01]  /*1f50*/  UMOV UR48, 0x0 ;  /* 0x0000000000307882 */ /* 0x000fe20000000000 */
[----:B------:R-:W-:Y:S01]  /*1f60*/  UMOV UR49, 0x10000000 ;  /* 0x1000000000317882 */ /* 0x000fe20000000000 */
[----:B------:R-:W-:Y:S03]  /*1f70*/  UMOV UR17, UR9 ;  /* 0x0000000900117c82 */ /* 0x000fe60008000000 */
[----:B------:R-:W-:Y:S01]  /*1f80*/  @UP2 UIADD3 UR27, UPT, UPT, UR21, URZ, URZ ;  /* 0x000000ff151b2290 */ /* 0x000fe2000fffe0ff */
[----:B------:R1:W-:Y:S03]  /*1f90*/  UTMALDG.4D.MULTICAST [UR16], [UR40], UR24, desc[UR48] ;  /* 0x00003010280073b4 */ /* 0x0003e60008019818 */
[----:B------:R-:W-:Y:S11]  /*1fa0*/  UISETP.NE.AND UP0, UPT, UR27, UR25, UPT ;  /* 0x000000191b00728c */ /* 0x000ff6000bf05270 */
[----:B------:R-:W-:Y:S07]  /*1fb0*/  @UP0 UIADD3 UR43, UPT, UPT, UR35, URZ, URZ ;  /* 0x000000ff232b0290 */ /* 0x000fee000fffe0ff */
[----:B------:R-:W-:Y:S01]  /*1fc0*/  UMOV UR35, UR43 ;  /* 0x0000002b00237c82 */ /* 0x000fe20008000000 */
[----:B-1----:R-:W-:Y:S02]  /*1fd0*/  USEL UR21, UR27, URZ, UP0 ;  /* 0x000000ff1b157287 */ /* 0x002fe40008000000 */
[----:B------:R-:W-:Y:S02]  /*1fe0*/  UISETP.NE.AND UP0, UPT, UR29, UR36, UPT ;  /* 0x000000241d00728c */ /* 0x000fe4000bf05270 */
[----:B------:R-:W-:Y:S01]  /*1ff0*/  USEL UR20, UR28, URZ, UP2 ;  /* 0x000000ff1c147287 */ /* 0x000fe20009000000 */
[----:B------:R-:W-:Y:S06]  /*2000*/  UMOV UR27, UR37 ;  /* 0x00000025001b7c82 */ /* 0x000fec0008000000 */
[----:B---3--:R-:W-:Y:S05]  /*2010*/  BRA.U UP0, `(.L_x_29) ;  /* 0xfffffffd001c7547 */ /* 0x008fea000b83ffff */
.L_x_23:
[----:B------:R-:W-:Y:S01]  /*2020*/  ULEA UR4, UR37, UR45, 0x3 ;  /* 0x0000002d25047291 */ /* 0x000fe2000f8e18ff */
[----:B-1----:R-:W-:Y:S01]  /*2030*/  SHF.L.U32 R2, R15, 0x1f, RZ ;  /* 0x0000001f0f027819 */ /* 0x002fe200000006ff */
[----:B------:R-:W-:Y:S01]  /*2040*/  @!P0 SYNCS.ARRIVE.TRANS64.A1T0 RZ, [UR45+0x248], RZ ;  /* 0x000248ffffff89a7 */ /* 0x000fe2000810002d */
[----:B------:R-:W-:-:S06]  /*2050*/  UISETP.GE.AND UP0, UPT, UR39, 0x1, UPT ;  /* 0x000000012700788c */ /* 0x000fcc000bf06270 */
[----:B------:R1:W3:Y:S03]  /*2060*/  SYNCS.PHASECHK.TRANS64.TRYWAIT P1, [UR4+0x110], R2 ;  /* 0x00011002ff0075a7 */ /* 0x0002e60008021104 */
[----:B------:R-:W-:Y:S05]  /*2070*/  BRA.U !UP0, `(.L_x_30) ;  /* 0x00000005087c7547 */ /* 0x000fea000b800000 */
[----:B------:R-:W4:Y:S01]  /*2080*/  LDC.64 R8, c[0x0][0x480] ;  /* 0x00012000ff087b82 */ /* 0x000f220000000a00 */
[----:B------:R-:W3:Y:S01]  /*2090*/  LDCU UR19, c[0x0][0x390] ;  /* 0x00007200ff1377ac */ /* 0x000ee20008000800 */
[----:B------:R-:W3:Y:S06]  /*20a0*/  LDCU UR40, c[0x0][0x38c] ;  /* 0x00007180ff2877ac */ /* 0x000eec0008000800 */
[----:B------:R-:W4:Y:S01]  /*20b0*/  LDC.64 R6, c[0x0][0x488] ;  /* 0x00012200ff067b82 */ /* 0x000f220000000a00 */
[----:B------:R-:W3:Y:S01]  /*20c0*/  LDCU.64 UR14, c[0x0][0x4b8] ;  /* 0x00009700ff0e77ac */ /* 0x000ee20008000a00 */
[----:B------:R-:W-:Y:S01]  /*20d0*/  UIADD3 UR36, UPT, UPT, UR39, UR36, URZ ;  /* 0x0000002427247290 */ /* 0x000fe2000fffe0ff */
[----:B------:R-:W-:-:S05]  /*20e0*/  UMOV UR43, UR39 ;  /* 0x00000027002b7c82 */ /* 0x000fca0008000000 */
[----:B-12---:R-:W1:Y:S01]  /*20f0*/  LDC.64 R2, c[0x0][0x490] ;  /* 0x00012400ff027b82 */ /* 0x006e620000000a00 */
[----:B------:R-:W-:Y:S01]  /*2100*/  UMOV UR44, UR37 ;  /* 0x00000025002c7c82 */ /* 0x000fe20008000000 */
[----:B----4-:R-:W-:Y:S01]  /*2110*/  IMAD.HI.U32 R9, R17, R9, RZ ;  /* 0x0000000911097227 */ /* 0x010fe200078e00ff */
[----:B------:R-:W-:-:S05]  /*2120*/  ISETP.NE.AND P0, PT, R8, 0x1, PT ;  /* 0x000000010800780c */ /* 0x000fca0003f05270 */
[----:B------:R-:W2:Y:S01]  /*2130*/  LDC.64 R4, c[0x0][0x4b0] ;  /* 0x00012c00ff047b82 */ /* 0x000ea20000000a00 */
[----:B------:R-:W-:-:S04]  /*2140*/  SHF.R.U32.HI R6, RZ, R6, R9 ;  /* 0x00000006ff067219 */ /* 0x000fc80000011609 */
        /* <DEDUP_REMOVED lines=10> */
[----:B--2---:R-:W-:Y:S02]  /*21f0*/  R2UR UR8, R4 ;  /* 0x00000000040872ca */ /* 0x004fe400000e0000 */
[----:B------:R-:W-:Y:S02]  /*2200*/  R2UR UR9, R9 ;  /* 0x00000000090972ca */ /* 0x000fe400000e0000 */
[----:B------:R-:W-:-:S06]  /*2210*/  R2UR UR6, R5 ;  /* 0x00000000050672ca */ /* 0x000fcc00000e0000 */
[----:B------:R-:W-:Y:S01]  /*2220*/  USEL UR13, UR4, UR13, !UP0 ;  /* 0x0000000d040d7287 */ /* 0x000fe2000c000000 */
[----:B------:R-:W2:Y:S05]  /*2230*/  LDCU.64 UR4, c[0x0][0x4d8] ;  /* 0x00009b00ff0477ac */ /* 0x000eaa0008000a00 */
[----:B------:R-:W-:-:S04]  /*2240*/  IMAD R14, RZ, RZ, -UR13 ;  /* 0x8000000dff0e7e24 */ /* 0x000fc8000f8e02ff */
[----:B------:R-:W-:Y:S01]  /*2250*/  IMAD R14, R7, R14, R6 ;  /* 0x0000000e070e7224 */ /* 0x000fe200078e0206 */
[----:B-1----:R-:W-:-:S04]  /*2260*/  R2UR UR11, R2 ;  /* 0x00000000020b72ca */ /* 0x002fc800000e0000 */
[----:B------:R-:W-:Y:S02]  /*2270*/  R2UR UR7, R14 ;  /* 0x000000000e0772ca */ /* 0x000fe400000e0000 */
[----:B------:R-:W-:-:S07]  /*2280*/  R2UR UR12, R3 ;  /* 0x00000000030c72ca */ /* 0x000fce00000e0000 */
[----:B------:R-:W-:-:S06]  /*2290*/  UIMAD UR11, UR9, UR8, UR11 ;  /* 0x00000008090b72a4 */ /* 0x000fcc000f8e020b */
[----:B--23--:R-:W-:-:S12]  /*22a0*/  UIMAD UR12, UR7, UR6, UR12 ;  /* 0x00000006070c72a4 */ /* 0x00cfd8000f8e020c */
.L_x_36:
[----:B--2---:R-:W-:Y:S01]  /*22b0*/  @!P5 MOV R3, 0x1800 ;  /* 0x000018000003d802 */ /* 0x004fe20000000f00 */
[----:B------:R-:W-:Y:S01]  /*22c0*/  ULEA UR9, UR44, UR45, 0x3 ;  /* 0x0000002d2c097291 */ /* 0x000fe2000f8e18ff */
[----:B---3--:R-:W-:Y:S11]  /*22d0*/  @P1 BRA `(.L_x_31) ;  /* 0x00000000000c1947 */ /* 0x008ff60003800000 */
[----:B------:R-:W-:Y:S04]  /*22e0*/  SHF.L.U32 R4, R15, 0x1f, RZ ;  /* 0x0000001f0f047819 */ /* 0x000fe800000006ff */
[----:B------:R-:W1:Y:S02]  /*22f0*/  SYNCS.PHASECHK.TRANS64.TRYWAIT P0, [UR9+0x110], R4 ;  /* 0x00011004ff0075a7 */ /* 0x000e640008001109 */
[----:B-1----:R-:W-:Y:S05]  /*2300*/  @!P0 BRA `(.L_x_32) ;  /* 0x0000006400748947 */ /* 0x002fea0003800000 */
.L_x_31:
[----:B------:R2:W-:Y:S01]  /*2310*/  @!P5 SYNCS.ARRIVE.TRANS64 RZ, [UR9], R3 ;  /* 0x00000003ffffd9a7 */ /* 0x0005e20008000009 */
[----:B------:R-:W-:Y:S04]  /*2320*/  ULOP3.LUT UR6, UR34, 0x2, URZ, 0xfc, !UPT ;  /* 0x0000000222067892 */ /* 0x000fe8000f8efcff */
[----:B------:R-:W-:Y:S09]  /*2330*/  UISETP.NE.AND UP0, UPT, UR6, 0x2, UPT ;  /* 0x000000020600788c */ /* 0x000ff2000bf05270 */
[----:B------:R-:W-:Y:S05]  /*2340*/  BRA.U UP0, `(.L_x_33) ;  /* 0x0000000100047547 */ /* 0x000fea000b800000 */
[----:B------:R-:W-:Y:S05]  /*2350*/  BPT.TRAP 0x1 ;  /* 0x000000040000795c */ /* 0x000fea0000300000 */
.L_x_33:
[----:B------:R-:W-:Y:S04]  /*2360*/  BSSY.RECONVERGENT B0, `(.L_x_34) ;  /* 0x0000003000007945 */ /* 0x000fe80003800200 */
[----:B------:R-:W-:Y:S05]  /*2370*/  @P4 BRA `(.L_x_35) ;  /* 0x0000000000044947 */ /* 0x000fea0003800000 */
[----:B------:R-:W-:Y:S05]  /*2380*/  BPT.TRAP 0x1 ;  /* 0x000000040000795c */ /* 0x000fea0000300000 */
.L_x_35:
[----:B------:R-:W-:Y:S05]  /*2390*/  BSYNC.RECONVERGENT B0 ;  /* 0x0000000000007941 */ /* 0x000fea0003800200 */
.L_x_34:
[----:B------:R-:W-:Y:S02]  /*23a0*/  UIADD3 UR37, UPT, UPT, UR44, 0x1, URZ ;  /* 0x000000012c257890 */ /* 0x000fe4000fffe0ff */
[----:B------:R-:W-:Y:S02]  /*23b0*/  UIMAD UR6, UR20, UR14, UR4 ;  /* 0x0000000e140672a4 */ /* 0x000fe4000f8e0204 */
[----:B------:R-:W-:Y:S02]  /*23c0*/  UISETP.NE.AND UP0, UPT, UR37, 0x22, UPT ;  /* 0x000000222500788c */ /* 0x000fe4000bf05270 */
[----:B------:R-:W-:Y:S02]  /*23d0*/  UIMAD UR7, UR21, UR15, UR5 ;  /* 0x0000000f150772a4 */ /* 0x000fe4000f8e0205 */
[----:B------:R-:W-:Y:S02]  /*23e0*/  USEL UR10, URZ, 0x1, UP0 ;  /* 0x00000001ff0a7887 */ /* 0x000fe40008000000 */
[----:B------:R-:W-:Y:S02]  /*23f0*/  USEL UR37, UR37, URZ, UP0 ;  /* 0x000000ff25257287 */ /* 0x000fe40008000000 */
[----:B------:R-:W-:Y:S02]  /*2400*/  UIADD3 UR42, UPT, UPT, UR20, 0x1, URZ ;  /* 0x00000001142a7890 */ /* 0x000fe4000fffe0ff */
[----:B------:R-:W-:Y:S01]  /*2410*/  ULEA UR8, UR37, UR45, 0x3 ;  /* 0x0000002d25087291 */ /* 0x000fe2000f8e18ff */
[----:B------:R-:W-:Y:S01]  /*2420*/  LOP3.LUT R15, R15, UR10, RZ, 0x3c, !PT ;  /* 0x0000000a0f0f7c12 */ /* 0x000fe2000f8e3cff */
[----:B------:R-:W-:Y:S02]  /*2430*/  ULEA UR24, UR44, UR38, 0xc ;  /* 0x000000262c187291 */ /* 0x000fe4000f8e60ff */
[----:B------:R-:W-:Y:S01]  /*2440*/  UIADD3 UR50, UP1, UPT, UR32, 0x80, URZ ;  /* 0x0000008020327890 */ /* 0x000fe2000ff3e0ff */
[----:B-1----:R-:W-:Y:S01]  /*2450*/  SHF.L.U32 R2, R15, 0x1f, RZ ;  /* 0x0000001f0f027819 */ /* 0x002fe200000006ff */
[----:B------:R-:W-:Y:S02]  /*2460*/  UISETP.NE.AND UP2, UPT, UR42, UR40, UPT ;  /* 0x000000282a00728c */ /* 0x000fe4000bf45270 */
[----:B------:R-:W-:Y:S01]  /*2470*/  USHF.L.U32 UR10, UR35, 0x5, URZ ;  /* 0x00000005230a7899 */ /* 0x000fe200080006ff */
[----:B------:R1:W3:Y:S01]  /*2480*/  SYNCS.PHASECHK.TRANS64.TRYWAIT P1, [UR8+0x110], R2 ;  /* 0x00011002ff0075a7 */ /* 0x0002e20008021108 */
[----:B------:R-:W-:Y:S02]  /*2490*/  ULEA UR8, UR44, UR45, 0xb ;  /* 0x0000002d2c087291 */ /* 0x000fe4000f8e58ff */
[----:B------:R-:W-:Y:S02]  /*24a0*/  UPRMT UR44, UR6, 0x40, UR7 ;  /* 0x00000040062c7896 */ /* 0x000fe40008000007 */
[----:B------:R-:W-:Y:S02]  /*24b0*/  UIADD3.X UR51, UPT, UPT, URZ, UR33, URZ, UP1, !UPT ;  /* 0x00000021ff337290 */ /* 0x000fe40008ffe4ff */
[----:B------:R-:W-:Y:S02]  /*24c0*/  UIADD3 UR8, UPT, UPT, UR8, 0x4600, URZ ;  /* 0x0000460008087890 */ /* 0x000fe4000fffe0ff */
[----:B------:R-:W-:Y:S02]  /*24d0*/  UPRMT UR52, UR44, 0x5410, URZ ;  /* 0x000054102c347896 */ /* 0x000fe400080000ff */
[----:B------:R-:W-:Y:S02]  /*24e0*/  UIADD3 UR48, UP0, UPT, UR32, 0x180, URZ ;  /* 0x0000018020307890 */ /* 0x000fe4000ff1e0ff */
[----:B------:R-:W-:Y:S02]  /*24f0*/  ULOP3.LUT UR27, UR22, UR10, URZ, 0xfc, !UPT ;  /* 0x0000000a161b7292 */ /* 0x000fe4000f8efcff */
[----:B------:R-:W-:Y:S02]  /*2500*/  UIADD3.X UR49, UPT, UPT, URZ, UR33, URZ, UP0, !UPT ;  /* 0x00000021ff317290 */ /* 0x000fe400087fe4ff */
[----:B------:R-:W-:Y:S01]  /*2510*/  UIADD3 UR41, UPT, UPT, UR21, 0x1, URZ ;  /* 0x0000000115297890 */ /* 0x000fe2000fffe0ff */
[----:B------:R1:W-:Y:S01]  /*2520*/  UTMALDG.4D.IM2COL [UR8], [UR50], UR52 ;  /* 0x00000008320073b4 */ /* 0x0003e20008058034 */
[----:B------:R-:W-:Y:S02]  /*2530*/  @UP2 UIADD3 UR41, UPT, UPT, UR21, URZ, URZ ;  /* 0x000000ff15292290 */ /* 0x000fe4000fffe0ff */
[----:B------:R-:W-:Y:S02]  /*2540*/  UIADD3 UR53, UPT, UPT, UR35, 0x1, URZ ;  /* 0x0000000123357890 */ /* 0x000fe4000fffe0ff */
[----:B------:R-:W-:Y:S02]  /*2550*/  UISETP.NE.AND UP0, UPT, UR41, UR19, UPT ;  /* 0x000000132900728c */ /* 0x000fe4000bf05270 */
[----:B------:R-:W-:Y:S01]  /*2560*/  UIADD3 UR44, UPT, UPT, UR43, -0x1, URZ ;  /* 0xffffffff2b2c7890 */ /* 0x000fe2000fffe0ff */
[----:B------:R-:W-:Y:S01]  /*2570*/  UMOV UR17, 0x30000 ;  /* 0x0003000000117882 */ /* 0x000fe20000000000 */
[----:B------:R-:W-:Y:S01]  /*2580*/  UMOV UR46, 0x0 ;  /* 0x00000000002e7882 */ /* 0x000fe20000000000 */
[----:B------:R-:W-:Y:S01]  /*2590*/  UMOV UR47, 0x10000000 ;  /* 0x10000000002f7882 */ /* 0x000fe20000000000 */
[----:B------:R-:W-:Y:S01]  /*25a0*/  UMOV UR26, UR18 ;  /* 0x00000012001a7c82 */ /* 0x000fe20008000000 */
[----:B------:R-:W-:Y:S01]  /*25b0*/  UMOV UR28, UR20 ;  /* 0x00000014001c7c82 */ /* 0x000fe20008000000 */
[----:B------:R-:W-:Y:S03]  /*25c0*/  USEL UR20, UR42, URZ, UP2 ;  /* 0x000000ff2a147287 */ /* 0x000fe60009000000 */
[----:B------:R-:W-:Y:S01]  /*25d0*/  @UP0 UIADD3 UR53, UPT, UPT, UR35, URZ, URZ ;  /* 0x000000ff23350290 */ /* 0x000fe2000fffe0ff */
[----:B------:R-:W-:Y:S01]  /*25e0*/  UMOV UR29, UR21 ;  /* 0x00000015001d7c82 */ /* 0x000fe20008000000 */
[----:B------:R-:W-:Y:S01]  /*25f0*/  USEL UR21, UR41, URZ, UP0 ;  /* 0x000000ff29157287 */ /* 0x000fe20008000000 */
[----:B------:R-:W-:Y:S01]  /*2600*/  UMOV UR25, UR9 ;  /* 0x0000000900197c82 */ /* 0x000fe20008000000 */
[----:B------:R-:W-:Y:S01]  /*2610*/  UISETP.GT.U32.AND UP0, UPT, UR43, 0x1, UPT ;  /* 0x000000012b00788c */ /* 0x000fe2000bf04070 */
[----:B------:R1:W-:Y:S02]  /*2620*/  UTMALDG.4D.MULTICAST [UR24], [UR48], UR17, desc[UR46] ;  /* 0x00002e18300073b4 */ /* 0x0003e40008019811 */
[----:B------:R-:W-:Y:S01]  /*2630*/  UMOV UR35, UR53 ;  /* 0x0000003500237c82 */ /* 0x000fe20008000000 */
[----:B------:R-:W-:Y:S01]  /*2640*/  UMOV UR43, UR44 ;  /* 0x0000002c002b7c82 */ /* 0x000fe20008000000 */
[----:B------:R-:W-:Y:S04]  /*2650*/  UMOV UR44, UR37 ;  /* 0x00000025002c7c82 */ /* 0x000fe80008000000 */
[----:B-1----:R-:W-:Y:S05]  /*2660*/  BRA.U UP0, `(.L_x_36) ;  /* 0xfffffffd00107547 */ /* 0x002fea000b83ffff */
.L_x_30:
[----:B--2---:R-:W-:Y:S01]  /*2670*/  SHF.L.U32 R3, R13, 0x1f, RZ ;  /* 0x0000001f0d037819 */ /* 0x004fe200000006ff */
[----:B------:R-:W-:-:S03]  /*2680*/  NOP ;  /* 0x0000000000007918 */ /* 0x000fc60000000000 */
[----:B------:R-:W2:Y:S02]  /*2690*/  SYNCS.PHASECHK.TRANS64.TRYWAIT P0, [UR45+0x250], R3 ;  /* 0x00025003ff0075a7 */ /* 0x000ea4000800112d */
[----:B--2---:R-:W-:Y:S05]  /*26a0*/  @!P0 BRA `(.L_x_37) ;  /* 0x0000006000a48947 */ /* 0x004fea0003800000 */
.L_x_139:
[----:B------:R-:W2:Y:S01]  /*26b0*/  LDS.128 R4, [UR45+0x290] ;  /* 0x0002902dff047984 */ /* 0x000ea20008000c00 */
[----:B------:R-:W-:Y:S01]  /*26c0*/  UIADD3 UR4, UPT, UPT, UR45, 0x258, URZ ;  /* 0x000002582d047890 */ /* 0x000fe2000fffe0ff */
[----:B------:R-:W-:Y:S01]  /*26d0*/  ISETP.GE.AND P0, PT, R40, 0x1, PT ;  /* 0x000000012800780c */ /* 0x000fe20003f06270 */
[----:B------:R-:W-:Y:S01]  /*26e0*/  @!PT LDS RZ, [RZ] ;  /* 0x00000000fffff984 */ /* 0x000fe20000000800 */
[----:B------:R-:W-:Y:S01]  /*26f0*/  @!PT LDS RZ, [RZ] ;  /* 0x00000000fffff984 */ /* 0x000fe20000000800 */
[----:B------:R-:W-:Y:S01]  /*2700*/  @!PT LDS RZ, [RZ] ;  /* 0x00000000fffff984 */ /* 0x000fe20000000800 */
[----:B------:R-:W-:Y:S01]  /*2710*/  @!PT LDS RZ, [RZ] ;  /* 0x00000000fffff984 */ /* 0x000fe20000000800 */
[----:B------:R1:W-:Y:S06]  /*2720*/  MEMBAR.ALL.CTA ;  /* 0x0000000000007992 */ /* 0x0003ec0000008000 */
[----:B-1----:R-:W1:Y:S01]  /*2730*/  FENCE.VIEW.ASYNC.S ;  /* 0x00000000000073c6 */ /* 0x002e620000000000 */
[----:B------:R-:W-:-:S09]  /*2740*/  UPRMT UR4, URZ, 0x654, UR4 ;  /* 0x00000654ff047896 */ /* 0x000fd20008000004 */
[----:B-1----:R-:W-:Y:S01]  /*2750*/  SYNCS.ARRIVE.TRANS64.RED.A1T0 RZ, [UR4], RZ ;  /* 0x000000ffffff79a7 */ /* 0x002fe20008100404 */
[----:B--2---:R-:W-:-:S13]  /*2760*/  LOP3.LUT P3, RZ, R6, 0x1, RZ, 0xc0, !PT ;  /* 0x0000000106ff7812 */ /* 0x004fda000786c0ff */
[----:B------:R-:W-:Y:S02]  /*2770*/  @P3 MOV R12, R4 ;  /* 0x00000004000c3202 */ /* 0x000fe40000000f00 */
[----:B------:R-:W-:Y:S01]  /*2780*/  @P3 LOP3.LUT R11, R5, 0xffff, RZ, 0xc0, !PT ;  /* 0x0000ffff050b3812 */ /* 0x000fe200078ec0ff */
[----:B------:R-:W-:Y:S06]  /*2790*/  @!P0 BRA `(.L_x_38) ;  /* 0x0000000000b88947 */ /* 0x000fec0003800000 */
[----:B------:R-:W1:Y:S01]  /*27a0*/  LDC.64 R4, c[0x0][0xb18] ;  /* 0x0002c600ff047b82 */ /* 0x000e620000000a00 */
[----:B----4-:R-:W-:-:S07]  /*27b0*/  ISETP.NE.AND P2, PT, R40, 0x1, PT ;  /* 0x000000012800780c */ /* 0x010fce0003f45270 */
[----:B------:R-:W2:Y:S08]  /*27c0*/  LDC.64 R6, c[0x0][0xb10] ;  /* 0x0002c400ff067b82 */ /* 0x000eb00000000a00 */
[----:B------:R-:W4:Y:S08]  /*27d0*/  LDC R8, c[0x0][0xb20] ;  /* 0x0002c800ff087b82 */ /* 0x000f300000000800 */
[----:B------:R-:W3:Y:S01]  /*27e0*/  LDC R9, c[0x0][0xb0c] ;  /* 0x0002c300ff097b82 */ /* 0x000ee20000000800 */
[----:B-1----:R-:W-:Y:S01]  /*27f0*/  IMAD.HI.U32 R16, R0, R5, RZ ;  /* 0x0000000500107227 */ /* 0x002fe200078e00ff */
[----:B------:R-:W-:-:S03]  /*2800*/  ISETP.NE.AND P0, PT, R4, 0x1, PT ;  /* 0x000000010400780c */ /* 0x000fc60003f05270 */
[----:B------:R-:W-:-:S03]  /*2810*/  IMAD.HI.U32 R5, R11, R5, RZ ;  /* 0x000000050b057227 */ /* 0x000fc600078e00ff */
[----:B------:R-:W1:Y:S01]  /*2820*/  LDC.64 R2, c[0x0][0xb28] ;  /* 0x0002ca00ff027b82 */ /* 0x000e620000000a00 */
[----:B--2---:R-:W-:-:S04]  /*2830*/  IMAD.HI.U32 R17, R10, R6, RZ ;  /* 0x000000060a117227 */ /* 0x004fc800078e00ff */
[----:B------:R-:W-:Y:S01]  /*2840*/  IMAD.HI.U32 R18, R12, R6, RZ ;  /* 0x000000060c127227 */ /* 0x000fe200078e00ff */
[-C--:B------:R-:W-:Y:S02]  /*2850*/  SHF.R.U32.HI R17, RZ, R7.reuse, R17 ;  /* 0x00000007ff117219 */ /* 0x080fe40000011611 */
[-C--:B----4-:R-:W-:Y:S02]  /*2860*/  SHF.R.U32.HI R16, RZ, R8.reuse, R16 ;  /* 0x00000008ff107219 */ /* 0x090fe40000011610 */
[----:B------:R-:W-:Y:S02]  /*2870*/  SHF.R.U32.HI R5, RZ, R8, R5 ;  /* 0x00000008ff057219 */ /* 0x000fe40000011605 */
[----:B------:R-:W-:Y:S02]  /*2880*/  SEL R16, R0, R16, !P0 ;  /* 0x0000001000107207 */ /* 0x000fe40004000000 */
[----:B------:R-:W-:Y:S02]  /*2890*/  SHF.R.U32.HI R18, RZ, R7, R18 ;  /* 0x00000007ff127219 */ /* 0x000fe40000011612 */
[----:B---3--:R-:W-:-:S02]  /*28a0*/  ISETP.NE.AND P1, PT, R9, 0x1, PT ;  /* 0x000000010900780c */ /* 0x008fc40003f25270 */
[----:B------:R-:W-:Y:S02]  /*28b0*/  SEL R5, R11, R5, !P0 ;  /* 0x000000050b057207 */ /* 0x000fe40004000000 */
[----:B------:R-:W-:Y:S02]  /*28c0*/  SEL R17, R10, R17, !P1 ;  /* 0x000000110a117207 */ /* 0x000fe40004800000 */
[----:B------:R-:W-:Y:S01]  /*28d0*/  SEL R18, R12, R18, !P1 ;  /* 0x000000120c127207 */ /* 0x000fe20004800000 */
[----:B-1----:R-:W-:-:S04]  /*28e0*/  IMAD.HI.U32 R14, R16, R2, RZ ;  /* 0x00000002100e7227 */ /* 0x002fc800078e00ff */
        /* <DEDUP_REMOVED lines=10> */
[----:B------:R-:W-:-:S04]  /*2990*/  @!P0 IMAD.HI.U32 R7, R18, R2, RZ ;  /* 0x0000000212078227 */ /* 0x000fc800078e00ff */
[----:B------:R-:W-:Y:S01]  /*29a0*/  IMAD.MOV R2, RZ, RZ, -R6 ;  /* 0x000000ffff027224 */ /* 0x000fe200078e0a06 */
[----:B------:R-:W-:Y:S02]  /*29b0*/  @!P0 SHF.R.U32.HI R3, RZ, R3, R7 ;  /* 0x00000003ff038219 */ /* 0x000fe40000011607 */
[----:B------:R-:W-:Y:S01]  /*29c0*/  IADD3 R7, PT, PT, -R5, RZ, RZ ;  /* 0x000000ff05077210 */ /* 0x000fe20007ffe1ff */
[----:B------:R-:W-:Y:S01]  /*29d0*/  IMAD R2, R40, R2, R5 ;  /* 0x0000000228027224 */ /* 0x000fe200078e0205 */
        /* <DEDUP_REMOVED lines=10> */
.L_x_38:
[----:B------:R-:W1:Y:S02]  /*2a80*/  LDCU UR4, c[0x0][0xb30] ;  /* 0x00016600ff0477ac */ /* 0x000e640008000800 */
[----:B-1----:R-:W-:-:S09]  /*2a90*/  UISETP.NE.AND UP0, UPT, UR4, 0x1, UPT ;  /* 0x000000010400788c */ /* 0x002fd2000bf05270 */
[----:B------:R-:W-:Y:S05]  /*2aa0*/  BRA.U UP0, `(.L_x_39) ;  /* 0x0000000100407547 */ /* 0x000fea000b800000 */
[----:B------:R-:W1:Y:S08]  /*2ab0*/  LDC.64 R4, c[0x0][0xb10] ;  /* 0x0002c400ff047b82 */ /* 0x000e700000000a00 */
[----:B------:R-:W2:Y:S08]  /*2ac0*/  LDC.64 R2, c[0x0][0xb18] ;  /* 0x0002c600ff027b82 */ /* 0x000eb00000000a00 */
[----:B------:R-:W3:Y:S08]  /*2ad0*/  LDC R6, c[0x0][0xb20] ;  /* 0x0002c800ff067b82 */ /* 0x000ef00000000800 */
[----:B------:R-:W4:Y:S01]  /*2ae0*/  LDC R7, c[0x0][0xb0c] ;  /* 0x0002c300ff077b82 */ /* 0x000f220000000800 */
[----:B-1----:R-:W-:-:S05]  /*2af0*/  IMAD.HI.U32 R4, R12, R4, RZ ;  /* 0x000000040c047227 */ /* 0x002fca00078e00ff */
[----:B------:R-:W-:Y:S01]  /*2b00*/  SHF.R.U32.HI R4, RZ, R5, R4 ;  /* 0x00000005ff047219 */ /* 0x000fe20000011604 */
[----:B--2---:R-:W-:Y:S01]  /*2b10*/  IMAD.HI.U32 R3, R11, R3, RZ ;  /* 0x000000030b037227 */ /* 0x004fe200078e00ff */
[----:B------:R-:W-:-:S04]  /*2b20*/  ISETP.NE.AND P0, PT, R2, 0x1, PT ;  /* 0x000000010200780c */ /* 0x000fc80003f05270 */
[----:B---3--:R-:W-:-:S04]  /*2b30*/  SHF.R.U32.HI R3, RZ, R6, R3 ;  /* 0x00000006ff037219 */ /* 0x008fc80000011603 */
[----:B------:R-:W-:Y:S02]  /*2b40*/  SEL R3, R11, R3, !P0 ;  /* 0x000000030b037207 */ /* 0x000fe40004000000 */
[----:B----4-:R-:W-:-:S04]  /*2b50*/  ISETP.NE.AND P1, PT, R7, 0x1, PT ;  /* 0x000000010700780c */ /* 0x010fc80003f25270 */
[----:B------:R-:W-:-:S05]  /*2b60*/  SEL R4, R12, R4, !P1 ;  /* 0x000000040c047207 */ /* 0x000fca0004800000 */
[----:B------:R-:W-:Y:S02]  /*2b70*/  IMAD.IADD R5, R3, 0x1, -R4 ;  /* 0x0000000103057824 */ /* 0x000fe400078e0a04 */
[----:B------:R-:W-:Y:S02]  /*2b80*/  IMAD.IADD R3, R4, 0x1, -R3 ;  /* 0x0000000104037824 */ /* 0x000fe400078e0a03 */
[----:B------:R-:W-:Y:S02]  /*2b90*/  IMAD R12, R5, R7, R12 ;  /* 0x00000007050c7224 */ /* 0x000fe400078e020c */
[----:B------:R-:W-:-:S07]  /*2ba0*/  IMAD R11, R3, R2, R11 ;  /* 0x00000002030b7224 */ /* 0x000fce00078e020b */
.L_x_39:
[----:B------:R-:W-:Y:S01]  /*2bb0*/  UMOV UR29, UR36 ;  /* 0x00000024001d7c82 */ /* 0x000fe20008000000 */
[----:B------:R-:W-:Y:S01]  /*2bc0*/  PLOP3.LUT P0, PT, PT, PT, PT, 0x80, 0x8 ;  /* 0x000000000008781c */ /* 0x000fe20003f0f070 */
[----:B------:R-:W-:Y:S01]  /*2bd0*/  IMAD.IADD R17, R12, 0x1, R101 ;  /* 0x000000010c117824 */ /* 0x000fe200078e0265 */
[----:B------:R-:W-:Y:S01]  /*2be0*/  LOP3.LUT R13, R13, 0x1, RZ, 0x3c, !PT ;  /* 0x000000010d0d7812 */ /* 0x000fe200078e3cff */
[----:B------:R-:W-:Y:S01]  /*2bf0*/  IMAD.IADD R14, R11, 0x1, R100 ;  /* 0x000000010b0e7824 */ /* 0x000fe200078e0264 */
[----:B------:R-:W-:Y:S09]  /*2c00*/  @P3 BRA `(.L_x_40) ;  /* 0xffffffec00603947 */ /* 0x000ff2000383ffff */
[----:B------:R-:W-:Y:S01]  /*2c10*/  UIADD3 UR45, UPT, UPT, UR45, 0x110, URZ ;  /* 0x000001102d2d7890 */ /* 0x000fe2000fffe0ff */
[----:B------:R-:W-:-:S03]  /*2c20*/  SHF.L.U32 R2, R15, 0x1f, RZ ;  /* 0x0000001f0f027819 */ /* 0x000fc600000006ff */
[----:B------:R-:W-:-:S09]  /*2c30*/  ULEA UR4, UR37, UR45, 0x3 ;  /* 0x0000002d25047291 */ /* 0x000fd2000f8e18ff */
[----:B------:R-:W1:Y:S02]  /*2c40*/  SYNCS.PHASECHK.TRANS64.TRYWAIT P0, [UR4], R2 ;  /* 0x00000002ff0075a7 */ /* 0x000e640008001104 */
[----:B-1----:R-:W-:Y:S05]  /*2c50*/  @!P0 BRA `(.L_x_41) ;  /* 0x0000005c00508947 */ /* 0x002fea0003800000 */
.L_x_141:
[----:B------:R-:W-:-:S04]  /*2c60*/  UIADD3 UR5, UPT, UPT, UR37, 0x1, URZ ;  /* 0x0000000125057890 */ /* 0x000fc8000fffe0ff */
[----:B------:R-:W-:-:S04]  /*2c70*/  UISETP.NE.AND UP0, UPT, UR5, 0x22, UPT ;  /* 0x000000220500788c */ /* 0x000fc8000bf05270 */
[----:B------:R-:W-:Y:S02]  /*2c80*/  USEL UR6, URZ, 0x1, UP0 ;  /* 0x00000001ff067887 */ /* 0x000fe40008000000 */
[----:B------:R-:W-:-:S04]  /*2c90*/  USEL UR5, UR5, URZ, UP0 ;  /* 0x000000ff05057287 */ /* 0x000fc80008000000 */
[----:B------:R-:W-:Y:S01]  /*2ca0*/  ULEA UR4, UR5, UR45, 0x3 ;  /* 0x0000002d05047291 */ /* 0x000fe2000f8e18ff */
[----:B-1----:R-:W-:-:S04]  /*2cb0*/  LOP3.LUT R2, R15, UR6, RZ, 0x3c, !PT ;  /* 0x000000060f027c12 */ /* 0x002fc8000f8e3cff */
[----:B------:R-:W-:-:S04]  /*2cc0*/  SHF.L.U32 R3, R2, 0x1f, RZ ;  /* 0x0000001f02037819 */ /* 0x000fc800000006ff */
[----:B------:R-:W1:Y:S02]  /*2cd0*/  SYNCS.PHASECHK.TRANS64.TRYWAIT P0, [UR4], R3 ;  /* 0x00000003ff0075a7 */ /* 0x000e640008001104 */
[----:B-1----:R-:W-:Y:S05]  /*2ce0*/  @!P0 BRA `(.L_x_42) ;  /* 0x0000005c00448947 */ /* 0x002fea0003800000 */
.L_x_143:
[----:B------:R-:W-:-:S04]  /*2cf0*/  UIADD3 UR5, UPT, UPT, UR5, 0x1, URZ ;  /* 0x0000000105057890 */ /* 0x000fc8000fffe0ff */
[----:B------:R-:W-:-:S04]  /*2d00*/  UISETP.NE.AND UP0, UPT, UR5, 0x22, UPT ;  /* 0x000000220500788c */ /* 0x000fc8000bf05270 */
[----:B------:R-:W-:Y:S02]  /*2d10*/  USEL UR6, URZ, 0x1, UP0 ;  /* 0x00000001ff067887 */ /* 0x000fe40008000000 */
[----:B------:R-:W-:-:S04]  /*2d20*/  USEL UR5, UR5, URZ, UP0 ;  /* 0x000000ff05057287 */ /* 0x000fc80008000000 */
[----:B------:R-:W-:Y:S01]  /*2d30*/  ULEA UR4, UR5, UR45, 0x3 ;  /* 0x0000002d05047291 */ /* 0x000fe2000f8e18ff */
[----:B------:R-:W-:-:S04]  /*2d40*/  LOP3.LUT R2, R2, UR6, RZ, 0x3c, !PT ;  /* 0x0000000602027c12 */ /* 0x000fc8000f8e3cff */
[----:B-1----:R-:W-:-:S04]  /*2d50*/  SHF.L.U32 R3, R2, 0x1f, RZ ;  /* 0x0000001f02037819 */ /* 0x002fc800000006ff */
[----:B------:R-:W1:Y:S02]  /*2d60*/  SYNCS.PHASECHK.TRANS64.TRYWAIT P0, [UR4], R3 ;  /* 0x00000003ff0075a7 */ /* 0x000e640008001104 */
[----:B-1----:R-:W-:Y:S05]  /*2d70*/  @!P0 BRA `(.L_x_43) ;  /* 0x0000005c00388947 */ /* 0x002fea0003800000 */
.L_x_145:
        /* <DEDUP_REMOVED lines=9> */
.L_x_147:
        /* <DEDUP_REMOVED lines=9> */
.L_x_149:
        /* <DEDUP_REMOVED lines=9> */
.L_x_151:
        /* <DEDUP_REMOVED lines=9> */
.L_x_153:
        /* <DEDUP_REMOVED lines=9> */
.L_x_155:
        /* <DEDUP_REMOVED lines=9> */
.L_x_157:
        /* <DEDUP_REMOVED lines=9> */
.L_x_159:
        /* <DEDUP_REMOVED lines=9> */
.L_x_161:
        /* <DEDUP_REMOVED lines=9> */
.L_x_163:
        /* <DEDUP_REMOVED lines=9> */
.L_x_165:
        /* <DEDUP_REMOVED lines=9> */
.L_x_167:
        /* <DEDUP_REMOVED lines=9> */
.L_x_169:
        /* <DEDUP_REMOVED lines=9> */
.L_x_171:
        /* <DEDUP_REMOVED lines=9> */
.L_x_173:
        /* <DEDUP_REMOVED lines=9> */
.L_x_175:
        /* <DEDUP_REMOVED lines=9> */
.L_x_177:
        /* <DEDUP_REMOVED lines=9> */
.L_x_179:
        /* <DEDUP_REMOVED lines=9> */
.L_x_181:
        /* <DEDUP_REMOVED lines=9> */
.L_x_183:
        /* <DEDUP_REMOVED lines=9> */
.L_x_185:
        /* <DEDUP_REMOVED lines=9> */
.L_x_187:
        /* <DEDUP_REMOVED lines=9> */
.L_x_189:
        /* <DEDUP_REMOVED lines=9> */
.L_x_191:
        /* <DEDUP_REMOVED lines=9> */
.L_x_193:
        /* <DEDUP_REMOVED lines=9> */
.L_x_195:
        /* <DEDUP_REMOVED lines=9> */
.L_x_197:
        /* <DEDUP_REMOVED lines=9> */
.L_x_199:
        /* <DEDUP_REMOVED lines=9> */
.L_x_201:
        /* <DEDUP_REMOVED lines=9> */
.L_x_203:
        /* <DEDUP_REMOVED lines=9> */
.L_x_205:
[----:B------:R-:W-:-:S04]  /*3e60*/  UIADD3 UR5, UPT, UPT, UR5, 0x1, URZ ;  /* 0x0000000105057890 */ /* 0x000fc8000fffe0ff */
[----:B------:R-:W-:-:S04]  /*3e70*/  UISETP.NE.AND UP0, UPT, UR5, 0x22, UPT ;  /* 0x000000220500788c */ /* 0x000fc8000bf05270 */
[----:B------:R-:W-:Y:S02]  /*3e80*/  USEL UR4, URZ, 0x1, UP0 ;  /* 0x00000001ff047887 */ /* 0x000fe40008000000 */
[----:B------:R-:W-:-:S04]  /*3e90*/  USEL UR5, UR5, URZ, UP0 ;  /* 0x000000ff05057287 */ /* 0x000fc80008000000 */
[----:B------:R-:W-:Y:S01]  /*3ea0*/  ULEA UR5, UR5, UR45, 0x3 ;  /* 0x0000002d05057291 */ /* 0x000fe2000f8e18ff */
[----:B------:R-:W-:-:S04]  /*3eb0*/  LOP3.LUT R2, R2, UR4, RZ, 0x3c, !PT ;  /* 0x0000000402027c12 */ /* 0x000fc8000f8e3cff */
[----:B------:R-:W-:Y:S01]  /*3ec0*/  SHF.L.U32 R2, R2, 0x1f, RZ ;  /* 0x0000001f02027819 */ /* 0x000fe200000006ff */
[----:B-1----:R-:W-:-:S07]  /*3ed0*/  IMAD.U32 R0, RZ, RZ, UR5 ;  /* 0x00000005ff007e24 */ /* 0x002fce000f8e00ff */
.L_x_74:
[----:B-1----:R1:W2:Y:S02]  /*3ee0*/  SYNCS.PHASECHK.TRANS64.TRYWAIT P0, [R0+URZ], R2 ;  /* 0x00000002000075a7 */ /* 0x0022a400080011ff */
[----:B--2---:R-:W-:Y:S05]  /*3ef0*/  @!P0 NANOSLEEP.SYNCS 0x989680 ;  /* 0x009896800000895d */ /* 0x004fea0003900000 */
[----:B------:R-:W2:Y:S02]  /*3f00*/  @!P0 SYNCS.PHASECHK.TRANS64 P0, [R0+URZ], R2 ;  /* 0x00000002000085a7 */ /* 0x000ea400080010ff */
[----:B--2---:R-:W-:Y:S05]  /*3f10*/  @P0 EXIT ;  /* 0x000000000000094d */ /* 0x004fea0003800000 */
[----:B------:R-:W-:Y:S05]  /*3f20*/  BRA `(.L_x_74) ;  /* 0xfffffffc00ec7947 */ /* 0x000fea000383ffff */
.L_x_22:
[----:B------:R-:W-:-:S04]  /*3f30*/  UISETP.NE.AND UP1, UPT, UR45, URZ, UPT ;  /* 0x000000ff2d00728c */ /* 0x000fc8000bf25270 */
[----:B------:R-:W-:-:S09]  /*3f40*/  UISETP.NE.OR UP1, UPT, UR4, 0x1, UP1 ;  /* 0x000000010400788c */ /* 0x000fd20008f25670 */
[----:B------:R-:W-:Y:S05]  /*3f50*/  BRA.U UP1, `(.L_x_75) ;  /* 0x0000000101b07547 */ /* 0x000fea000b800000 */
[----:B------:R-:W-:Y:S01]  /*3f60*/  UMOV UR4, 0x400 ;  /* 0x0000040000047882 */ /* 0x000fe20000000000 */
[----:B------:R-:W-:Y:S01]  /*3f70*/  HFMA2 R2, -RZ, RZ, 0, 5.9604644775390625e-08 ;  /* 0x00000001ff027431 */ /* 0x000fe200000001ff */
[----:B------:R-:W-:Y:S01]  /*3f80*/  ULEA UR45, UR45, UR4, 0x18 ;  /* 0x000000042d2d7291 */ /* 0x000fe2000f8ec0ff */
[----:B------:R-:W-:Y:S01]  /*3f90*/  ISETP.GE.U32.AND P0, PT, R8, 0x2, PT ;  /* 0x000000020800780c */ /* 0x000fe20003f06070 */
[----:B------:R-:W-:Y:S02]  /*3fa0*/  IMAD.MOV.U32 R3, RZ, RZ, RZ ;  /* 0x000000ffff037224 */ /* 0x000fe400078e00ff */
[----:B------:R-:W-:Y:S02]  /*3fb0*/  UIADD3 UR6, UPT, UPT, UR45, 0x258, URZ ;  /* 0x000002582d067890 */ /* 0x000fe4000fffe0ff */
[----:B------:R-:W-:Y:S02]  /*3fc0*/  UIADD3 UR7, UPT, UPT, UR45, 0x250, URZ ;  /* 0x000002502d077890 */ /* 0x000fe4000fffe0ff */
[----:B------:R-:W-:-:S12]  /*3fd0*/  UPRMT UR6, URZ, 0x654, UR6 ;  /* 0x00000654ff067896 */ /* 0x000fd80008000006 */
.L_x_78:
[----:B------:R-:W-:Y:S01]  /*3fe0*/  SHF.L.U32 R6, R2, 0x1f, RZ ;  /* 0x0000001f02067819 */ /* 0x000fe200000006ff */
[----:B------:R-:W-:Y:S02]  /*3ff0*/  IMAD.U32 R4, RZ, RZ, UR7 ;  /* 0x00000007ff047e24 */ /* 0x000fe4000f8e00ff */
[----:B------:R-:W-:Y:S01]  /*4000*/  @!P0 IMAD.MOV.U32 R5, RZ, RZ, 0x10 ;  /* 0x00000010ff058424 */ /* 0x000fe200078e00ff */
[----:B------:R-:W2:Y:S02]  /*4010*/  SYNCS.PHASECHK.TRANS64.TRYWAIT P1, [UR45+0x258], R6 ;  /* 0x00025806ff0075a7 */ /* 0x000ea4000802112d */
[----:B------:R-:W-:-:S04]  /*4020*/  PRMT R4, R8, 0x654, R4 ;  /* 0x0000065408047816 */ /* 0x000fc80000000004 */
[----:B------:R-:W-:Y:S01]  /*4030*/  SEL R0, R4, R0, !P0 ;  /* 0x0000000004007207 */ /* 0x000fe20004000000 */
[----:B--2---:R-:W-:Y:S06]  /*4040*/  @!P1 BRA `(.L_x_76) ;  /* 0x00000054006c9947 */ /* 0x004fec0003800000 */
.L_x_207:
[----:B------:R-:W-:Y:S01]  /*4050*/  UIADD3 UR4, UPT, UPT, UR45, 0x290, URZ ;  /* 0x000002902d047890 */ /* 0x000fe2000fffe0ff */
[----:B------:R3:W-:Y:S01]  /*4060*/  @!P0 SYNCS.ARRIVE.TRANS64.RED RZ, [R0+URZ], R5 ;  /* 0x0000000500ff89a7 */ /* 0x0007e200080004ff */
[----:B------:R-:W-:Y:S01]  /*4070*/  UIADD3 UR5, UPT, UPT, UR45, 0x250, URZ ;  /* 0x000002502d057890 */ /* 0x000fe2000fffe0ff */
[----:B------:R-:W-:-:S08]  /*4080*/  LOP3.LUT R2, R2, 0x1, RZ, 0x3c, !PT ;  /* 0x0000000102027812 */ /* 0x000fd000078e3cff */
[----:B------:R-:W-:Y:S06]  /*4090*/  UGETNEXTWORKID.BROADCAST [UR4], [UR5] ;  /* 0x00000000040073ca */ /* 0x000fec0008000100 */
[----:B---3--:R-:W-:-:S04]  /*40a0*/  SHF.L.U32 R5, R3, 0x1f, RZ ;  /* 0x0000001f03057819 */ /* 0x008fc800000006ff */
[----:B------:R-:W3:Y:S02]  /*40b0*/  SYNCS.PHASECHK.TRANS64.TRYWAIT P1, [UR45+0x250], R5 ;  /* 0x00025005ff0075a7 */ /* 0x000ee4000802112d */
[----:B---3--:R-:W-:Y:S05]  /*40c0*/  @!P1 BRA `(.L_x_77) ;  /* 0x0000005400649947 */ /* 0x008fea0003800000 */
.L_x_209:
[----:B--2---:R-:W2:Y:S01]  /*40d0*/  LDS.128 R4, [UR45+0x290] ;  /* 0x0002902dff047984 */ /* 0x004ea20008000c00 */
[----:B------:R-:W-:Y:S01]  /*40e0*/  LOP3.LUT R3, R3, 0x1, RZ, 0x3c, !PT ;  /* 0x0000000103037812 */ /* 0x000fe200078e3cff */
[----:B------:R-:W-:Y:S01]  /*40f0*/  @!PT LDS RZ, [RZ] ;  /* 0x00000000fffff984 */ /* 0x000fe20000000800 */
[----:B------:R-:W-:Y:S01]  /*4100*/  @!PT LDS RZ, [RZ] ;  /* 0x00000000fffff984 */ /* 0x000fe20000000800 */
[----:B------:R-:W-:Y:S01]  /*4110*/  @!PT LDS RZ, [RZ] ;  /* 0x00000000fffff984 */ /* 0x000fe20000000800 */
[----:B------:R-:W-:Y:S01]  /*4120*/  @!PT LDS RZ, [RZ] ;  /* 0x00000000fffff984 */ /* 0x000fe20000000800 */
[----:B------:R3:W-:Y:S06]  /*4130*/  MEMBAR.ALL.CTA ;  /* 0x0000000000007992 */ /* 0x0007ec0000008000 */
[----:B---3--:R-:W3:Y:S02]  /*4140*/  FENCE.VIEW.ASYNC.S ;  /* 0x00000000000073c6 */ /* 0x008ee40000000000 */
[----:B---3--:R-:W-:Y:S01]  /*4150*/  SYNCS.ARRIVE.TRANS64.RED.A1T0 RZ, [UR6], RZ ;  /* 0x000000ffffff79a7 */ /* 0x008fe20008100406 */
[----:B--2---:R-:W-:-:S13]  /*4160*/  LOP3.LUT P1, RZ, R6, 0x1, RZ, 0xc0, !PT ;  /* 0x0000000106ff7812 */ /* 0x004fda000782c0ff */
[----:B------:R-:W-:Y:S05]  /*4170*/  @P1 BRA `(.L_x_78) ;  /* 0xfffffffc00981947 */ /* 0x000fea000383ffff */
[----:B------:R-:W-:-:S04]  /*4180*/  SHF.L.U32 R0, R2, 0x1f, RZ ;  /* 0x0000001f02007819 */ /* 0x000fc800000006ff */
[----:B------:R-:W2:Y:S02]  /*4190*/  SYNCS.PHASECHK.TRANS64 P0, [UR45+0x258], R0 ;  /* 0x00025800ff0075a7 */ /* 0x000ea4000800102d */
[----:B-12---:R-:W-:Y:S05]  /*41a0*/  @P0 EXIT ;  /* 0x000000000000094d */ /* 0x006fea0003800000 */
[----:B------:R-:W-:-:S07]  /*41b0*/  MOV R0, UR45 ;  /* 0x0000002d00007c02 */ /* 0x000fce0008000f00 */
.L_x_79:
[----:B-1----:R-:W-:-:S04]  /*41c0*/  SHF.L.U32 R3, R2, 0x1f, RZ ;  /* 0x0000001f02037819 */ /* 0x002fc800000006ff */
[----:B------:R1:W2:Y:S03]  /*41d0*/  SYNCS.PHASECHK.TRANS64.TRYWAIT P0, [R0+URZ+0x258], R3 ;  /* 0x00025803000075a7 */ /* 0x0002a600080011ff */
[----:B--2---:R-:W-:Y:S05]  /*41e0*/  @!P0 NANOSLEEP.SYNCS 0x989680 ;  /* 0x009896800000895d */ /* 0x004fea0003900000 */
[----:B------:R-:W2:Y:S02]  /*41f0*/  @!P0 SYNCS.PHASECHK.TRANS64 P0, [R0+URZ+0x258], R3 ;  /* 0x00025803000085a7 */ /* 0x000ea400080010ff */
[----:B--2---:R-:W-:Y:S05]  /*4200*/  @P0 EXIT ;  /* 0x000000000000094d */ /* 0x004fea0003800000 */
[----:B------:R-:W-:Y:S05]  /*4210*/  BRA `(.L_x_79) ;  /* 0xfffffffc00e87947 */ /* 0x000fea000383ffff */
.L_x_75:
[----:B------:R-:W-:Y:S05]  /*4220*/  BRA.U UP4, `(.L_x_80) ;  /* 0x0000000d04207547 */ /* 0x000fea000b800000 */
[----:B------:R-:W-:Y:S01]  /*4230*/  UMOV UR4, 0x40 ;  /* 0x0000004000047882 */ /* 0x000fe20000000000 */
[----:B------:R-:W-:Y:S01]  /*4240*/  NOP ;  /* 0x0000000000007918 */ /* 0x000fe20000000000 */
[----:B------:R-:W-:Y:S01]  /*4250*/  ULEA UR4, UR45, UR4, 0x18 ;  /* 0x000000042d047291 */ /* 0x000fe2000f8ec0ff */
[----:B------:R-:W-:Y:S02]  /*4260*/  UMOV UR5, 0x400 ;  /* 0x0000040000057882 */ /* 0x000fe40000000000 */
[----:B------:R-:W-:-:S06]  /*4270*/  ULEA UR45, UR45, UR5, 0x18 ;  /* 0x000000052d2d7291 */ /* 0x000fcc000f8ec0ff */
[----:B------:R-:W2:Y:S02]  /*4280*/  LDS.U8 R2, [UR4+0x1c] ;  /* 0x00001c04ff027984 */ /* 0x000ea40008000000 */
[----:B--2---:R-:W-:-:S13]  /*4290*/  ISETP.NE.AND P0, PT, R2, RZ, PT ;  /* 0x000000ff0200720c */ /* 0x004fda0003f05270 */
[----:B------:R-:W-:Y:S05]  /*42a0*/  @P0 BRA `(.L_x_81) ;  /* 0x0000000000580947 */ /* 0x000fea0003800000 */
[----:B------:R-:W-:-:S13]  /*42b0*/  ELECT P0, URZ, PT ;  /* 0x0000000000ff782f */ /* 0x000fda0003800000 */
[----:B------:R-:W-:Y:S05]  /*42c0*/  @!P0 BRA `(.L_x_82) ;  /* 0x0000000000608947 */ /* 0x000fea0003800000 */
[----:B------:R-:W-:Y:S01]  /*42d0*/  UMOV UR5, 0x10 ;  /* 0x0000001000057882 */ /* 0x000fe20000000000 */
[----:B------:R-:W-:Y:S01]  /*42e0*/  HFMA2 R2, -RZ, RZ, 0, 5.9604644775390625e-08 ;  /* 0x00000001ff027431 */ /* 0x000fe200000001ff */
[----:B------:R-:W-:-:S03]  /*42f0*/  MOV R3, 0xffff ;  /* 0x0000ffff00037802 */ /* 0x000fc60000000f00 */
[----:B------:R-:W-:Y:S04]  /*4300*/  DEPBAR.LE SB2, 0x36 ;  /* 0x0000ad800000791a */ /* 0x000fe80000000000 */
[----:B------:R-:W2:Y:S02]  /*4310*/  UTCATOMSWS.FIND_AND_SET.ALIGN UP0, UR5, UR5 ;  /* 0x00000005000575e3 */ /* 0x000ea40008000800 */
[----:B--2---:R-:W-:Y:S01]  /*4320*/  MOV R4, UR5 ;  /* 0x0000000500047c02 */ /* 0x004fe20008000f00 */
[----:B------:R-:W-:Y:S06]  /*4330*/  BRA.U UP0, `(.L_x_83) ;  /* 0x0000000100187547 */ /* 0x000fec000b800000 */
.L_x_84:
[----:B------:R-:W-:Y:S05]  /*4340*/  NANOSLEEP 0x64 ;  /* 0x000000640000795d */ /* 0x000fea0003800000 */
[----:B------:R-:W-:-:S05]  /*4350*/  UMOV UR5, 0x10 ;  /* 0x0000001000057882 */ /* 0x000fca0000000000 */
[----:B------:R-:W-:Y:S04]  /*4360*/  DEPBAR.LE SB2, 0x36 ;  /* 0x0000ad800000791a */ /* 0x000fe80000000000 */
[----:B------:R-:W2:Y:S02]  /*4370*/  UTCATOMSWS.FIND_AND_SET.ALIGN UP0, UR5, UR5 ;  /* 0x00000005000575e3 */ /* 0x000ea40008000800 */
[----:B--2---:R-:W-:Y:S01]  /*4380*/  MOV R4, UR5 ;  /* 0x0000000500047c02 */ /* 0x004fe20008000f00 */
[----:B------:R-:W-:Y:S05]  /*4390*/  BRA.U !UP0, `(.L_x_84) ;  /* 0xfffffffd08e87547 */ /* 0x000fea000b83ffff */
.L_x_83:
[-C--:B------:R-:W-:Y:S02]  /*43a0*/  SHF.L.U32 R3, R3, R4.reuse, RZ ;  /* 0x0000000403037219 */ /* 0x080fe400000006ff */
[----:B------:R-:W-:Y:S01]  /*43b0*/  SHF.L.U32 R2, R2, R4, RZ ;  /* 0x0000000402027219 */ /* 0x000fe200000006ff */
[----:B------:R-:W-:Y:S02]  /*43c0*/  IMAD.SHL.U32 R4, R4, 0x20, RZ ;  /* 0x0000002004047824 */ /* 0x000fe400078e00ff */
[----:B------:R2:W-:Y:S04]  /*43d0*/  ATOMS.OR RZ, [UR4+0x14], R3 ;  /* 0x00001403ffff798c */ /* 0x0005e8000b000004 */
[----:B------:R2:W-:Y:S04]  /*43e0*/  ATOMS.OR RZ, [UR4+0x18], R2 ;  /* 0x00001802ffff798c */ /* 0x0005e8000b000004 */
[----:B------:R2:W-:Y:S01]  /*43f0*/  STS [UR45+0x2a0], R4 ;  /* 0x0002a004ff007988 */ /* 0x0005e2000800082d */
[----:B------:R-:W-:Y:S05]  /*4400*/  BRA `(.L_x_82) ;  /* 0x0000000000107947 */ /* 0x000fea0003800000 */
.L_x_81:
[----:B------:R-:W-:-:S05]  /*4410*/  MOV R2, 0xffffffff ;  /* 0xffffffff00027802 */ /* 0x000fca0000000f00 */
[----:B------:R2:W-:Y:S02]  /*4420*/  STS [UR45+0x2a0], R2 ;  /* 0x0002a002ff007988 */ /* 0x0005e4000800082d */
[----:B--2---:R-:W-:Y:S02]  /*4430*/  MOV R2, 0x4450 ;  /* 0x0000445000027802 */ /* 0x004fe40000000f00 */
[----:B-1---5:R-:W-:Y:S05]  /*4440*/  CALL.REL.NOINC `($__internal_1_$__cuda_sm10x_tcgen05_guardrail_trap_phase_invalid_during_alloc) ;  /* 0x0000005400ec7944 */ /* 0x022fea0003c00000 */
.L_x_82:
[----:B------:R-:W-:Y:S05]  /*4450*/  WARPSYNC.ALL ;  /* 0x0000000000007948 */ /* 0x000fea0003800000 */
[----:B------:R-:W3:Y:S01]  /*4460*/  S2UR UR6, SR_CgaCtaId ;  /* 0x00000000000679c3 */ /* 0x000ee20000008800 */
[----:B------:R-:W-:Y:S01]  /*4470*/  UMOV UR4, 0x400 ;  /* 0x0000040000047882 */ /* 0x000fe20000000000 */
[----:B------:R-:W-:-:S06]  /*4480*/  NOP ;  /* 0x0000000000007918 */ /* 0x000fcc0000000000 */
[----:B------:R-:W-:Y:S06]  /*4490*/  BAR.ARV 0x6, 0xa0 ;  /* 0x0182800000007b1d */ /* 0x000fec0000002000 */
[----:B------:R-:W-:Y:S01]  /*44a0*/  LOP3.LUT R0, R0, 0xffff, RZ, 0xc0, !PT ;  /* 0x0000ffff00007812 */ /* 0x000fe200078ec0ff */
[----:B------:R-:W-:Y:S01]  /*44b0*/  IMAD.MOV.U32 R9, RZ, RZ, 0x1 ;  /* 0x00000001ff097424 */ /* 0x000fe200078e00ff */
[----:B------:R-:W-:Y:S01]  /*44c0*/  UMOV UR15, URZ ;  /* 0x000000ff000f7c82 */ /* 0x000fe20008000000 */
[----:B------:R-:W-:Y:S01]  /*44d0*/  IMAD.MOV.U32 R8, RZ, RZ, RZ ;  /* 0x000000ffff087224 */ /* 0x000fe200078e00ff */
[----:B------:R-:W-:Y:S01]  /*44e0*/  R2UR UR9, R0 ;  /* 0x00000000000972ca */ /* 0x000fe200000e0000 */
[----:B--2---:R-:W-:Y:S01]  /*44f0*/  IMAD.MOV.U32 R3, RZ, RZ, RZ ;  /* 0x000000ffff037224 */ /* 0x004fe200078e00ff */
[----:B------:R-:W-:Y:S01]  /*4500*/  UMOV UR14, URZ ;  /* 0x000000ff000e7c82 */ /* 0x000fe20008000000 */
[----:B------:R-:W-:Y:S01]  /*4510*/  UMOV UR18, 0x0 ;  /* 0x0000000000127882 */ /* 0x000fe20000000000 */
[----:B------:R-:W-:Y:S01]  /*4520*/  UMOV UR19, 0x4210010 ;  /* 0x0421001000137882 */ /* 0x000fe20000000000 */
[----:B---3--:R-:W-:Y:S01]  /*4530*/  ULEA UR6, UR6, UR4, 0x18 ;  /* 0x0000000406067291 */ /* 0x008fe2000f8ec0ff */
[----:B------:R-:W2:Y:S03]  /*4540*/  LDCU.64 UR4, c[0x0][0x388] ;  /* 0x00007100ff0477ac */ /* 0x000ea60008000a00 */
[----:B------:R-:W-:-:S02]  /*4550*/  UIADD3 UR10, UPT, UPT, UR6, 0x4600, URZ ;  /* 0x00004600060a7890 */ /* 0x000fc4000fffe0ff */
[----:B------:R-:W-:-:S03]  /*4560*/  UIADD3 UR17, UPT, UPT, UR6, 0x15600, URZ ;  /* 0x0001560006117890 */ /* 0x000fc6000fffe0ff */
[----:B------:R-:W3:Y:S01]  /*4570*/  LDS R2, [UR6+0x2a0] ;  /* 0x0002a006ff027984 */ /* 0x000ee20008000800 */
[----:B------:R-:W-:Y:S02]  /*4580*/  USHF.R.U32.HI UR10, URZ, 0x4, UR10 ;  /* 0x00000004ff0a7899 */ /* 0x000fe4000801160a */
[----:B------:R-:W-:Y:S02]  /*4590*/  USHF.R.U32.HI UR17, URZ, 0x4, UR17 ;  /* 0x00000004ff117899 */ /* 0x000fe40008011611 */
[----:B------:R-:W-:Y:S02]  /*45a0*/  ULOP3.LUT UR10, UR10, 0x3fff, URZ, 0xc0, !UPT ;  /* 0x00003fff0a0a7892 */ /* 0x000fe4000f8ec0ff */
[----:B------:R-:W-:Y:S02]  /*45b0*/  ULOP3.LUT UR17, UR17, 0x3fff, URZ, 0xc0, !UPT ;  /* 0x00003fff11117892 */ /* 0x000fe4000f8ec0ff */
[----:B------:R-:W-:Y:S02]  /*45c0*/  ULOP3.LUT UR10, UR10, 0x10000, URZ, 0xfc, !UPT ;  /* 0x000100000a0a7892 */ /* 0x000fe4000f8efcff */
[----:B--2---:R-:W-:Y:S01]  /*45d0*/  UIADD3 UR8, UPT, UPT, UR4, 0x1f, URZ ;  /* 0x0000001f04087890 */ /* 0x004fe2000fffe0ff */
[----:B------:R-:W2:Y:S03]  /*45e0*/  LDCU UR4, c[0x0][0x390] ;  /* 0x00007200ff0477ac */ /* 0x000ea60008000800 */
[----:B------:R-:W-:-:S04]  /*45f0*/  USHF.R.S32.HI UR7, URZ, 0x1f, UR8 ;  /* 0x0000001fff077899 */ /* 0x000fc80008011408 */
[----:B------:R-:W-:-:S04]  /*4600*/  ULEA.HI UR7, UR7, UR8, URZ, 0x5 ;  /* 0x0000000807077291 */ /* 0x000fc8000f8f28ff */
[----:B------:R-:W-:-:S04]  /*4610*/  USHF.R.S32.HI UR7, URZ, 0x5, UR7 ;  /* 0x00000005ff077899 */ /* 0x000fc80008011407 */
[----:B------:R-:W-:Y:S02]  /*4620*/  UIMAD UR7, UR7, UR5, URZ ;  /* 0x00000005070772a4 */ /* 0x000fe4000f8e02ff */
[----:B------:R-:W-:Y:S02]  /*4630*/  UIADD3 UR5, UPT, UPT, UR6, 0x258, URZ ;  /* 0x0000025806057890 */ /* 0x000fe4000fffe0ff */
[----:B--2---:R-:W-:Y:S02]  /*4640*/  UIMAD UR4, UR7, UR4, URZ ;  /* 0x00000004070472a4 */ /* 0x004fe4000f8e02ff */
[----:B------:R-:W-:Y:S02]  /*4650*/  UPRMT UR5, URZ, 0x654, UR5 ;  /* 0x00000654ff057896 */ /* 0x000fe40008000005 */
[----:B------:R-:W-:Y:S02]  /*4660*/  UIADD3 UR16, UPT, UPT, UR4, -0x1, URZ ;  /* 0xffffffff04107890 */ /* 0x000fe4000fffe0ff */
[----:B------:R-:W-:Y:S01]  /*4670*/  UISETP.GE.AND UP2, UPT, UR4, 0x1, UPT ;  /* 0x000000010400788c */ /* 0x000fe2000bf46270 */
[C---:B---3--:R-:W-:Y:S01]  /*4680*/  VIADD R5, R2.reuse, 0x80 ;  /* 0x0000008002057836 */ /* 0x048fe20000000000 */
[----:B------:R-:W-:-:S04]  /*4690*/  LOP3.LUT R4, R2, 0xffff, RZ, 0xc0, !PT ;  /* 0x0000ffff02047812 */ /* 0x000fc800078ec0ff */
[----:B------:R-:W-:-:S05]  /*46a0*/  LOP3.LUT R5, R5, 0xffff, RZ, 0xc0, !PT ;  /* 0x0000ffff05057812 */ /* 0x000fca00078ec0ff */
[----:B------:R2:W-:Y:S02]  /*46b0*/  STL.64 [R1], R4 ;  /* 0x0000000401007387 */ /* 0x0005e40000100a00 */
.L_x_91:
[----:B--2---:R-:W-:-:S04]  /*46c0*/  SHF.L.U32 R4, R8, 0x1f, RZ ;  /* 0x0000001f08047819 */ /* 0x004fc800000006ff */
[----:B------:R-:W2:Y:S02]  /*46d0*/  SYNCS.PHASECHK.TRANS64.TRYWAIT P0, [UR6+0x250], R4 ;  /* 0x00025004ff0075a7 */ /* 0x000ea40008001106 */
[----:B--23--:R-:W-:Y:S05]  /*46e0*/  @!P0 BRA `(.L_x_85) ;  /* 0x0000004c00f48947 */ /* 0x00cfea0003800000 */
.L_x_211:
[----:B--2---:R-:W2:Y:S01]  /*46f0*/  LDS.128 R4, [UR6+0x290] ;  /* 0x00029006ff047984 */ /* 0x004ea20008000c00 */
[----:B------:R-:W-:Y:S01]  /*4700*/  ULEA UR8, UR15, UR6, 0x3 ;  /* 0x000000060f087291 */ /* 0x000fe2000f8e18ff */
[----:B------:R-:W-:Y:S01]  /*4710*/  SHF.L.U32 R0, R9, 0x1f, RZ ;  /* 0x0000001f09007819 */ /* 0x000fe200000006ff */
[----:B------:R-:W-:Y:S01]  /*4720*/  @!PT LDS RZ, [RZ] ;  /* 0x00000000fffff984 */ /* 0x000fe20000000800 */
[----:B------:R-:W-:Y:S01]  /*4730*/  @!PT LDS RZ, [RZ] ;  /* 0x00000000fffff984 */ /* 0x000fe20000000800 */
[----:B------:R-:W-:Y:S01]  /*4740*/  @!PT LDS RZ, [RZ] ;  /* 0x00000000fffff984 */ /* 0x000fe20000000800 */
[----:B------:R-:W-:Y:S01]  /*4750*/  @!PT LDS RZ, [RZ] ;  /* 0x00000000fffff984 */ /* 0x000fe20000000800 */
[----:B------:R3:W-:Y:S06]  /*4760*/  MEMBAR.ALL.CTA ;  /* 0x0000000000007992 */ /* 0x0007ec0000008000 */
[----:B---3--:R-:W3:Y:S02]  /*4770*/  FENCE.VIEW.ASYNC.S ;  /* 0x00000000000073c6 */ /* 0x008ee40000000000 */
[----:B---3--:R-:W-:Y:S01]  /*4780*/  SYNCS.ARRIVE.TRANS64.RED.A1T0 RZ, [UR5], RZ ;  /* 0x000000ffffff79a7 */ /* 0x008fe20008100405 */
[----:B------:R-:W3:Y:S01]  /*4790*/  SYNCS.PHASECHK.TRANS64.TRYWAIT P0, [UR8+0x270], R0 ;  /* 0x00027000ff0075a7 */ /* 0x000ee20008001108 */
[----:B--2---:R-:W-:Y:S01]  /*47a0*/  LOP3.LUT P2, RZ, R6, 0x1, RZ, 0xc0, !PT ;  /* 0x0000000106ff7812 */ /* 0x004fe2000784c0ff */
[----:B---3--:R-:W-:-:S12]  /*47b0*/  @!P0 BRA `(.L_x_86) ;  /* 0x0000004c00d88947 */ /* 0x008fd80003800000 */
.L_x_213:
[----:B------:R-:W-:Y:S05]  /*47c0*/  BRA.U !UP2, `(.L_x_87) ;  /* 0x000000010aa87547 */ /* 0x000fea000b800000 */
[----:B--2---:R-:W-:Y:S01]  /*47d0*/  IMAD.U32 R0, RZ, RZ, UR15 ;  /* 0x0000000fff007e24 */ /* 0x004fe2000f8e00ff */
[----:B------:R-:W-:-:S04]  /*47e0*/  ULEA UR4, UR14, UR6, 0x3 ;  /* 0x000000060e047291 */ /* 0x000fc8000f8e18ff */
[----:B------:R-:W-:-:S05]  /*47f0*/  LEA R0, R0, R1, 0x2 ;  /* 0x0000000100007211 */ /* 0x000fca00078e10ff */
[----:B------:R2:W5:Y:S01]  /*4800*/  LDL R4, [R0] ;  /* 0x0000000000047983 */ /* 0x0005620000100800 */
[----:B------:R-:W-:Y:S01]  /*4810*/  UPLOP3.LUT UP3, UPT, UPT, UPT, UPT, 0x40, 0x4 ;  /* 0x000000000004789c */ /* 0x000fe20003f6e870 */
[----:B------:R-:W-:Y:S01]  /*4820*/  UMOV UR13, UR16 ;  /* 0x00000010000d7c82 */ /* 0x000fe20008000000 */
[----:B------:R-:W-:Y:S01]  /*4830*/  UMOV UR12, UR14 ;  /* 0x0000000e000c7c82 */ /* 0x000fe20008000000 */
[----:B--2---:R-:W-:-:S04]  /*4840*/  SHF.L.U32 R0, R3, 0x1f, RZ ;  /* 0x0000001f03007819 */ /* 0x004fc800000006ff */
[----:B------:R2:W3:Y:S04]  /*4850*/  SYNCS.PHASECHK.TRANS64.TRYWAIT P1, [UR4], R0 ;  /* 0x00000000ff0075a7 */ /* 0x0004e80008021104 */
.L_x_90:
[----:B------:R-:W-:Y:S01]  /*4860*/  ULEA UR7, UR12, UR6, 0x3 ;  /* 0x000000060c077291 */ /* 0x000fe2000f8e18ff */
[----:B--234-:R-:W-:Y:S11]  /*4870*/  @P1 BRA `(.L_x_88) ;  /* 0x00000000000c1947 */ /* 0x01cff60003800000 */
[----:B------:R-:W-:Y:S04]  /*4880*/  SHF.L.U32 R5, R3, 0x1f, RZ ;  /* 0x0000001f03057819 */ /* 0x000fe800000006ff */
[----:B------:R-:W3:Y:S02]  /*4890*/  SYNCS.PHASECHK.TRANS64.TRYWAIT P0, [UR7], R5 ;  /* 0x00000005ff0075a7 */ /* 0x000ee40008001107 */
[----:B---3--:R-:W-:Y:S05]  /*48a0*/  @!P0 BRA `(.L_x_89) ;  /* 0x0000004c00b48947 */ /* 0x008fea0003800000 */
.L_x_88:
[----:B------:R-:W-:Y:S01]  /*48b0*/  UISETP.NE.AND UP0, UPT, UR13, URZ, UPT ;  /* 0x000000ff0d00728c */ /* 0x000fe2000bf05270 */
[----:B------:R-:W-:Y:S01]  /*48c0*/  PLOP3.LUT P1, PT, PT, PT, PT, 0x80, 0x8 ;  /* 0x000000000008781c */ /* 0x000fe20003f2f070 */
[----:B------:R-:W-:Y:S02]  /*48d0*/  UIADD3 UR14, UPT, UPT, UR12, 0x1, URZ ;  /* 0x000000010c0e7890 */ /* 0x000fe4000fffe0ff */
[----:B------:R-:W-:Y:S02]  /*48e0*/  ULEA UR20, UR12, UR17, 0x8 ;  /* 0x000000110c147291 */ /* 0x000fe4000f8e40ff */
[----:B------:R-:W-:Y:S01]  /*48f0*/  UISETP.NE.AND UP1, UPT, UR14, 0x22, UPT ;  /* 0x000000220e00788c */ /* 0x000fe2000bf25270 */
[----:B------:R-:W-:Y:S01]  /*4900*/  PLOP3.LUT P0, PT, PT, PT, UP0, 0x80, 0x8 ;  /* 0x000000000008781c */ /* 0x000fe20003f0f008 */
[----:B------:R-:W-:Y:S02]  /*4910*/  ULEA UR22, UR12, UR10, 0x7 ;  /* 0x0000000a0c167291 */ /* 0x000fe4000f8e38ff */
[----:B------:R-:W-:Y:S02]  /*4920*/  USEL UR11, URZ, 0x1, UP1 ;  /* 0x00000001ff0b7887 */ /* 0x000fe40008800000 */
[----:B------:R-:W-:Y:S01]  /*4930*/  USEL UR14, UR14, URZ, UP1 ;  /* 0x000000ff0e0e7287 */ /* 0x000fe20008800000 */
[----:B------:R-:W-:Y:S01]  /*4940*/  UMOV UR21, 0x40004040 ;  /* 0x4000404000157882 */ /* 0x000fe20000000000 */
[----:B------:R-:W-:Y:S02]  /*4950*/  UMOV UR23, 0xc0004010 ;  /* 0xc000401000177882 */ /* 0x000fe40000000000 */
[----:B------:R-:W-:Y:S01]  /*4960*/  @UP0 ULEA UR4, UR14, UR6, 0x3 ;  /* 0x000000060e040291 */ /* 0x000fe2000f8e18ff */
[----:B------:R-:W-:Y:S01]  /*4970*/  LOP3.LUT R3, R3, UR11, RZ, 0x3c, !PT ;  /* 0x0000000b03037c12 */ /* 0x000fe2000f8e3cff */
[----:B------:R-:W-:Y:S02]  /*4980*/  UIADD3 UR11, UPT, UPT, UR7, 0x110, URZ ;  /* 0x00000110070b7890 */ /* 0x000fe4000fffe0ff */
[----:B------:R-:W-:Y:S01]  /*4990*/  UIADD3 UR7, UPT, UPT, UR13, 0x1, URZ ;  /* 0x000000010d077890 */ /* 0x000fe2000fffe0ff */
[----:B--2---:R-:W-:Y:S01]  /*49a0*/  @P0 SHF.L.U32 R0, R3, 0x1f, RZ ;  /* 0x0000001f03000819 */ /* 0x004fe200000006ff */
[----:B------:R-:W-:Y:S02]  /*49b0*/  UIADD3 UR13, UPT, UPT, UR13, -0x1, URZ ;  /* 0xffffffff0d0d7890 */ /* 0x000fe4000fffe0ff */
[----:B------:R-:W-:Y:S01]  /*49c0*/  UISETP.GT.U32.AND UP0, UPT, UR7, 0x1, UPT ;  /* 0x000000010700788c */ /* 0x000fe2000bf04070 */
[----:B------:R4:W2:Y:S01]  /*49d0*/  @P0 SYNCS.PHASECHK.TRANS64.TRYWAIT P1, [UR4], R0 ;  /* 0x00000000ff0005a7 */ /* 0x0008a20008021104 */
[----:B------:R-:W-:Y:S11]  /*49e0*/  ELECT P0, URZ, PT ;  /* 0x0000000000ff782f */ /* 0x000ff60003800000 */
[----:B------:R-:W-:Y:S02]  /*49f0*/  @!UPT UIADD3 URZ, UPT, UPT, URZ, URZ, URZ ;  /* 0x000000fffffff290 */ /* 0x000fe4000fffe0ff */
[----:B-----5:R-:W-:Y:S01]  /*4a00*/  @P0 R2UR.BROADCAST UR4, R4 ;  /* 0x00000000040402ca */ /* 0x020fe200008e0000 */
[----:B------:R-:W-:Y:S11]  /*4a10*/  UMOV UR12, UR14 ;  /* 0x0000000e000c7c82 */ /* 0x000ff60008000000 */
[----:B------:R-:W-:Y:S01]  /*4a20*/  @!UPT UIADD3 URZ, UPT, UPT, URZ, URZ, URZ ;  /* 0x000000fffffff290 */ /* 0x000fe2000fffe0ff */
[----:B------:R4:W-:Y:S01]  /*4a30*/  UTCQMMA gdesc[UR22], gdesc[UR20], tmem[UR4], tmem[UR18], idesc[UR19], UP3 ;  /* 0x00ff1214160075ea */ /* 0x0009e20009800304 */
[----:B------:R-:W-:Y:S01]  /*4a40*/  UPLOP3.LUT UP3, UPT, UPT, UPT, UPT, 0x80, 0x8 ;  /* 0x000000000008789c */ /* 0x000fe20003f6f070 */
[----:B------:R4:W-:Y:S01]  /*4a50*/  UTCBAR.MULTICAST [UR11], URZ, UR9 ;  /* 0x000000ff0b0073e9 */ /* 0x0009e20008000809 */
[----:B------:R-:W-:Y:S09]  /*4a60*/  BRA.U UP0, `(.L_x_90) ;  /* 0xfffffffd007c7547 */ /* 0x000ff2000b83ffff */
.L_x_87:
[----:B------:R-:W-:Y:S01]  /*4a70*/  UIADD3 UR15, UPT, UPT, UR15, 0x1, URZ ;  /* 0x000000010f0f7890 */ /* 0x000fe2000fffe0ff */
[----:B------:R-:W-:Y:S01]  /*4a80*/  LOP3.LUT R8, R8, 0x1, RZ, 0x3c, !PT ;  /* 0x0000000108087812 */ /* 0x000fe200078e3cff */
[----:B------:R-:W-:Y:S02]  /*4a90*/  UIADD3 UR8, UPT, UPT, UR8, 0x260, URZ ;  /* 0x0000026008087890 */ /* 0x000fe4000fffe0ff */
[----:B------:R-:W-:-:S04]  /*4aa0*/  UISETP.NE.AND UP0, UPT, UR15, 0x2, UPT ;  /* 0x000000020f00788c */ /* 0x000fc8000bf05270 */
[----:B----4-:R-:W-:Y:S02]  /*4ab0*/  USEL UR4, URZ, 0x1, UP0 ;  /* 0x00000001ff047887 */ /* 0x010fe40008000000 */
[----:B------:R-:W-:Y:S01]  /*4ac0*/  USEL UR15, UR15, URZ, UP0 ;  /* 0x000000ff0f0f7287 */ /* 0x000fe20008000000 */
[----:B------:R3:W-:Y:S03]  /*4ad0*/  UTCBAR [UR8], URZ ;  /* 0x000000ff080073e9 */ /* 0x0007e600080000ff */
[----:B------:R-:W-:Y:S01]  /*4ae0*/  LOP3.LUT R9, R9, UR4, RZ, 0x3c, !PT ;  /* 0x0000000409097c12 */ /* 0x000fe2000f8e3cff */
[----:B------:R-:W-:Y:S07]  /*4af0*/  @P2 BRA `(.L_x_91) ;  /* 0xfffffff800f02947 */ /* 0x000fee000383ffff */
[----:B------:R-:W4:Y:S01]  /*4b00*/  S2UR UR4, SR_CgaCtaId ;  /* 0x00000000000479c3 */ /* 0x000f220000008800 */
[----:B------:R-:W-:Y:S01]  /*4b10*/  ELECT P0, URZ, PT ;  /* 0x0000000000ff782f */ /* 0x000fe20003800000 */
[----:B--2---:R-:W-:Y:S01]  /*4b20*/  IMAD.MOV.U32 R0, RZ, RZ, 0x1 ;  /* 0x00000001ff007424 */ /* 0x004fe200078e00ff */
[----:B------:R-:W-:Y:S01]  /*4b30*/  UIADD3 UR6, UPT, UPT, UR6, 0x270, URZ ;  /* 0x0000027006067890 */ /* 0x000fe2000fffe0ff */
[----:B------:R-:W-:Y:S01]  /*4b40*/  SHF.L.U32 R3, R9, 0x1f, RZ ;  /* 0x0000001f09037819 */ /* 0x000fe200000006ff */
[----:B------:R-:W-:-:S03]  /*4b50*/  UMOV UR5, 0x40 ;  /* 0x0000004000057882 */ /* 0x000fc60000000000 */
[----:B------:R-:W-:Y:S01]  /*4b60*/  UVIRTCOUNT.DEALLOC.SMPOOL 0x80 ;  /* 0x000000800000784c */ /* 0x000fe20000000000 */
[----:B----4-:R-:W-:Y:S02]  /*4b70*/  ULEA UR4, UR4, UR5, 0x18 ;  /* 0x0000000504047291 */ /* 0x010fe4000f8ec0ff */
[----:B------:R-:W-:-:S07]  /*4b80*/  ULEA UR5, UR15, UR6, 0x3 ;  /* 0x000000060f057291 */ /* 0x000fce000f8e18ff */
[----:B------:R2:W-:Y:S02]  /*4b90*/  @P0 STS.U8 [UR4+0x1c], R0 ;  /* 0x00001c00ff000988 */ /* 0x0005e40008000004 */
[----:B------:R-:W4:Y:S02]  /*4ba0*/  SYNCS.PHASECHK.TRANS64.TRYWAIT P0, [UR5], R3 ;  /* 0x00000003ff0075a7 */ /* 0x000f240008001105 */
[----:B--2-4-:R-:W-:Y:S05]  /*4bb0*/  @!P0 BRA `(.L_x_92) ;  /* 0x0000004c00088947 */ /* 0x014fea0003800000 */
.L_x_216:
[----:B------:R-:W-:-:S04]  /*4bc0*/  UIADD3 UR7, UPT, UPT, UR15, 0x1, URZ ;  /* 0x000000010f077890 */ /* 0x000fc8000fffe0ff */
[----:B------:R-:W-:-:S04]  /*4bd0*/  UISETP.NE.AND UP0, UPT, UR7, 0x2, UPT ;  /* 0x000000020700788c */ /* 0x000fc8000bf05270 */
[----:B------:R-:W-:Y:S02]  /*4be0*/  USEL UR5, URZ, 0x1, UP0 ;  /* 0x00000001ff057887 */ /* 0x000fe40008000000 */
[----:B------:R-:W-:-:S04]  /*4bf0*/  USEL UR7, UR7, URZ, UP0 ;  /* 0x000000ff07077287 */ /* 0x000fc80008000000 */
[----:B------:R-:W-:Y:S01]  /*4c00*/  ULEA UR7, UR7, UR6, 0x3 ;  /* 0x0000000607077291 */ /* 0x000fe2000f8e18ff */
[----:B--2---:R-:W-:-:S04]  /*4c10*/  LOP3.LUT R3, R9, UR5, RZ, 0x3c, !PT ;  /* 0x0000000509037c12 */ /* 0x004fc8000f8e3cff */
[----:B------:R-:W-:-:S04]  /*4c20*/  SHF.L.U32 R3, R3, 0x1f, RZ ;  /* 0x0000001f03037819 */ /* 0x000fc800000006ff */
[----:B------:R-:W2:Y:S02]  /*4c30*/  SYNCS.PHASECHK.TRANS64.TRYWAIT P0, [UR7], R3 ;  /* 0x00000003ff0075a7 */ /* 0x000ea40008001107 */
[----:B--2---:R-:W-:Y:S05]  /*4c40*/  @!P0 BRA `(.L_x_93) ;  /* 0x0000004800fc8947 */ /* 0x004fea0003800000 */
.L_x_218:
[----:B------:R-:W-:Y:S01]  /*4c50*/  NOP ;  /* 0x0000000000007918 */ /* 0x000fe20000000000 */
[----:B--2---:R-:W2:Y:S01]  /*4c60*/  LDS R0, [UR4+0x14] ;  /* 0x00001404ff007984 */ /* 0x004ea20008000800 */
[----:B------:R-:W-:Y:S01]  /*4c70*/  LOP3.LUT R3, R2, 0xffff, RZ, 0xc0, !PT ;  /* 0x0000ffff02037812 */ /* 0x000fe200078ec0ff */
[----:B------:R-:W-:-:S03]  /*4c80*/  IMAD.MOV.U32 R2, RZ, RZ, 0xffff ;  /* 0x0000ffffff027424 */ /* 0x000fc600078e00ff */
[----:B------:R-:W-:-:S04]  /*4c90*/  SHF.R.U32.HI R3, RZ, 0x5, R3 ;  /* 0x00000005ff037819 */ /* 0x000fc80000011603 */
[----:B------:R-:W-:-:S04]  /*4ca0*/  SHF.L.U32 R2, R2, R3, RZ ;  /* 0x0000000302027219 */ /* 0x000fc800000006ff */
[----:B--2---:R-:W-:-:S04]  /*4cb0*/  LOP3.LUT R0, R0, R2, RZ, 0xc0, !PT ;  /* 0x0000000200007212 */ /* 0x004fc800078ec0ff */
[----:B------:R-:W-:Y:S01]  /*4cc0*/  ISETP.NE.AND P0, PT, R0, R2, PT ;  /* 0x000000020000720c */ /* 0x000fe20003f05270 */
[----:B------:R-:W-:-:S05]  /*4cd0*/  IMAD.MOV.U32 R0, RZ, RZ, 0x1 ;  /* 0x00000001ff007424 */ /* 0x000fca00078e00ff */
[----:B------:R-:W-:-:S07]  /*4ce0*/  SHF.L.U32 R0, R0, R3, RZ ;  /* 0x0000000300007219 */ /* 0x000fce00000006ff */
[----:B------:R-:W-:Y:S05]  /*4cf0*/  @P0 BRA `(.L_x_94) ;  /* 0x00000000005c0947 */ /* 0x000fea0003800000 */
[----:B------:R-:W2:Y:S02]  /*4d00*/  LDS R3, [UR4+0x18] ;  /* 0x00001804ff037984 */ /* 0x000ea40008000800 */
[----:B--2---:R-:W-:-:S04]  /*4d10*/  LOP3.LUT R3, R3, R0, RZ, 0xc0, !PT ;  /* 0x0000000003037212 */ /* 0x004fc800078ec0ff */
[----:B------:R-:W-:-:S13]  /*4d20*/  ISETP.NE.AND P0, PT, R3, R0, PT ;  /* 0x000000000300720c */ /* 0x000fda0003f05270 */
[----:B------:R-:W-:Y:S05]  /*4d30*/  @P0 BRA `(.L_x_95) ;  /* 0x0000000000400947 */ /* 0x000fea0003800000 */
[----:B---3--:R-:W-:Y:S01]  /*4d40*/  R2UR UR8, R2 ;  /* 0x00000000020872ca */ /* 0x008fe200000e0000 */
[----:B------:R-:W2:Y:S01]  /*4d50*/  S2R R3, SR_LANEID ;  /* 0x0000000000037919 */ /* 0x000ea20000000000 */
[----:B------:R-:W-:Y:S01]  /*4d60*/  LOP3.LUT R0, RZ, R0, RZ, 0x33, !PT ;  /* 0x00000000ff007212 */ /* 0x000fe200078e33ff */
[----:B------:R-:W-:Y:S02]  /*4d70*/  VOTEU.ANY UR7, UPT, PT ;  /* 0x0000000000077886 */ /* 0x000fe400038e0100 */
[----:B------:R-:W-:Y:S01]  /*4d80*/  UFLO.U32 UR7, UR7 ;  /* 0x00000007000772bd */ /* 0x000fe200080e0000 */
[----:B------:R-:W3:Y:S07]  /*4d90*/  REDUX UR5, R0 ;  /* 0x00000000000573c4 */ /* 0x000eee0000000000 */
[----:B------:R-:W-:-:S06]  /*4da0*/  ULOP3.LUT UR8, URZ, UR8, URZ, 0x33, !UPT ;  /* 0x00000008ff087292 */ /* 0x000fcc000f8e33ff */
[----:B------:R-:W-:-:S04]  /*4db0*/  IMAD.U32 R2, RZ, RZ, UR8 ;  /* 0x00000008ff027e24 */ /* 0x000fc8000f8e00ff */
[----:B------:R-:W4:Y:S02]  /*4dc0*/  REDUX UR6, R2 ;  /* 0x00000000020673c4 */ /* 0x000f240000000000 */
[----:B------:R1:W-:Y:S01]  /*4dd0*/  UTCATOMSWS.AND URZ, UR8 ;  /* 0x0000000800ff79e3 */ /* 0x0003e20008000000 */
[----:B---3--:R-:W-:Y:S01]  /*4de0*/  IMAD.U32 R0, RZ, RZ, UR5 ;  /* 0x00000005ff007e24 */ /* 0x008fe2000f8e00ff */
[----:B--2---:R-:W-:Y:S01]  /*4df0*/  ISETP.EQ.U32.AND P0, PT, R3, UR7, PT ;  /* 0x0000000703007c0c */ /* 0x004fe2000bf02070 */
[----:B----4-:R-:W-:-:S12]  /*4e00*/  IMAD.U32 R2, RZ, RZ, UR6 ;  /* 0x00000006ff027e24 */ /* 0x010fd8000f8e00ff */
[----:B------:R2:W-:Y:S04]  /*4e10*/  @P0 ATOMS.AND RZ, [UR4+0x14], R2 ;  /* 0x00001402ffff098c */ /* 0x0005e8000a800004 */
[----:B------:R2:W-:Y:S01]  /*4e20*/  @P0 ATOMS.AND RZ, [UR4+0x18], R0 ;  /* 0x00001800ffff098c */ /* 0x0005e2000a800004 */
[----:B-1----:R-:W-:Y:S05]  /*4e30*/  BRA `(.L_x_96) ;  /* 0x0000000000147947 */ /* 0x002fea0003800000 */
.L_x_95:
[----:B------:R-:W-:Y:S02]  /*4e40*/  MOV R2, 0x4e60 ;  /* 0x00004e6000027802 */ /* 0x000fe40000000f00 */
[----:B-1-3-5:R-:W-:Y:S05]  /*4e50*/  CALL.REL.NOINC `($__internal_0_$__cuda_sm10x_tcgen05_guardrail_trap_col_being_dealloced_not_returned_by_alloc) ;  /* 0x0000004c005c7944 */ /* 0x02afea0003c00000 */
[----:B------:R-:W-:Y:S05]  /*4e60*/  BRA `(.L_x_96) ;  /* 0x0000000000087947 */ /* 0x000fea0003800000 */
.L_x_94:
[----:B------:R-:W-:Y:S02]  /*4e70*/  MOV R2, 0x4e90 ;  /* 0x00004e9000027802 */ /* 0x000fe40000000f00 */
[----:B-1-3-5:R-:W-:Y:S05]  /*4e80*/  CALL.REL.NOINC `($__internal_2_$__cuda_sm10x_tcgen05_guardrail_trap_unallocated_columns_being_dealloced) ;  /* 0x0000004c00687944 */ /* 0x02afea0003c00000 */
.L_x_96:
[----:B------:R-:W-:Y:S01]  /*4e90*/  NOP ;  /* 0x0000000000007918 */ /* 0x000fe20000000000 */
[----:B------:R-:W-:Y:S05]  /*4ea0*/  EXIT ;  /* 0x000000000000794d */ /* 0x000fea0003800000 */
.L_x_80:
[----:B------:R-:W-:-:S09]  /*4eb0*/  UISETP.NE.OR UP6, UPT, UR4, 0x3, !UP6 ;  /* 0x000000030400788c */ /* 0x000fd2000f7c5670 */
[----:B------:R-:W-:Y:S05]  /*4ec0*/  BRA.U UP6, `(.L_x_97) ;  /* 0x0000000d06807547 */ /* 0x000fea000b800000 */
[----:B------:R-:W2:Y:S01]  /*4ed0*/  LDC.64 R28, c[0x0][0x988] ;  /* 0x00026200ff1c7b82 */ /* 0x000ea20000000a00 */
[----:B------:R-:W3:Y:S01]  /*4ee0*/  LDCU.64 UR6, c[0x0][0x888] ;  /* 0x00011100ff0677ac */ /* 0x000ee20008000a00 */
[----:B------:R-:W-:Y:S02]  /*4ef0*/  IMAD.MOV.U32 R32, RZ, RZ, 0x1 ;  /* 0x00000001ff207424 */ /* 0x000fe400078e00ff */
[----:B------:R-:W-:Y:S01]  /*4f00*/  IMAD.MOV.U32 R31, RZ, RZ, RZ ;  /* 0x000000ffff1f7224 */ /* 0x000fe200078e00ff */
[----:B------:R-:W4:Y:S03]  /*4f10*/  LDCU.64 UR4, c[0x0][0x890] ;  /* 0x00011200ff0477ac */ /* 0x000f260008000a00 */
[----:B------:R-:W1:Y:S01]  /*4f20*/  LDC.64 R22, c[0x0][0x980] ;  /* 0x00026000ff167b82 */ /* 0x000e620000000a00 */
[----:B------:R-:W-:Y:S01]  /*4f30*/  UMOV UR15, 0x400 ;  /* 0x00000400000f7882 */ /* 0x000fe20000000000 */
[----:B------:R-:W-:-:S02]  /*4f40*/  USEL UR22, URZ, 0x1, UP5 ;  /* 0x00000001ff167887 */ /* 0x000fc4000a800000 */
[----:B------:R-:W-:Y:S02]  /*4f50*/  ULEA UR15, UR45, UR15, 0x18 ;  /* 0x0000000f2d0f7291 */ /* 0x000fe4000f8ec0ff */
[----:B------:R-:W-:Y:S02]  /*4f60*/  UPLOP3.LUT UP2, UPT, UPT, UPT, UPT, 0x40, 0x4 ;  /* 0x000000000004789c */ /* 0x000fe40003f4e870 */
[----:B------:R-:W1:Y:S01]  /*4f70*/  LDC R0, c[0x0][0xb30] ;  /* 0x0002cc00ff007b82 */ /* 0x000e620000000800 */
[----:B------:R-:W-:Y:S02]  /*4f80*/  UIADD3 UR23, UPT, UPT, UR15, 0x228, URZ ;  /* 0x000002280f177890 */ /* 0x000fe4000fffe0ff */
[----:B---3--:R-:W-:Y:S02]  /*4f90*/  UISETP.NE.U32.AND UP1, UPT, UR6, URZ, UPT ;  /* 0x000000ff0600728c */ /* 0x008fe4000bf25070 */
[----:B------:R-:W-:Y:S02]  /*4fa0*/  UIADD3 UR14, UPT, UPT, UR15, 0x258, URZ ;  /* 0x000002580f0e7890 */ /* 0x000fe4000fffe0ff */
[----:B------:R-:W-:Y:S01]  /*4fb0*/  UISETP.NE.AND.EX UP1, UPT, UR7, URZ, UPT, UP1 ;  /* 0x000000ff0700728c */ /* 0x000fe2000bf25310 */
[----:B------:R-:W3:Y:S01]  /*4fc0*/  LDC R30, c[0x0][0x370] ;  /* 0x0000dc00ff1e7b82 */ /* 0x000ee20000000800 */
[C---:B--2---:R-:W-:Y:S01]  /*4fd0*/  ISETP.NE.AND P0, PT, R29.reuse, 0x1, PT ;  /* 0x000000011d00780c */ /* 0x044fe20003f05270 */
[----:B----4-:R-:W-:Y:S01]  /*4fe0*/  UISETP.NE.U32.AND UP5, UPT, UR4, URZ, UPT ;  /* 0x000000ff0400728c */ /* 0x010fe2000bfa5070 */
[----:B------:R-:W-:Y:S01]  /*4ff0*/  R2UR UR6, R29 ;  /* 0x000000001d0672ca */ /* 0x000fe200000e0000 */
[----:B------:R-:W-:Y:S01]  /*5000*/  UIADD3 UR17, UPT, UPT, UR15, 0x220, URZ ;  /* 0x000002200f117890 */ /* 0x000fe2000fffe0ff */
[----:B------:R-:W-:Y:S01]  /*5010*/  IMAD.MOV.U32 R29, RZ, RZ, 0x1000 ;  /* 0x00001000ff1d7424 */ /* 0x000fe200078e00ff */
[----:B------:R-:W-:-:S02]  /*5020*/  UPRMT UR23, UR45, 0x654, UR23 ;  /* 0x000006542d177896 */ /* 0x000fc40008000017 */
[----:B------:R-:W2:Y:S01]  /*5030*/  LDC R3, c[0x0][0xb0c] ;  /* 0x0002c300ff037b82 */ /* 0x000ea20000000800 */
[----:B-1----:R-:W-:Y:S01]  /*5040*/  R2UR UR7, R22 ;  /* 0x00000000160772ca */ /* 0x002fe200000e0000 */
[----:B------:R-:W-:Y:S02]  /*5050*/  UPRMT UR14, URZ, 0x654, UR14 ;  /* 0x00000654ff0e7896 */ /* 0x000fe4000800000e */
[----:B------:R-:W-:Y:S02]  /*5060*/  UPRMT UR45, UR45, 0x654, UR17 ;  /* 0x000006542d2d7896 */ /* 0x000fe40008000011 */
[----:B------:R-:W-:Y:S02]  /*5070*/  UISETP.NE.AND.EX UP5, UPT, UR5, URZ, UPT, UP5 ;  /* 0x000000ff0500728c */ /* 0x000fe4000bfa5350 */
[----:B------:R-:W1:Y:S01]  /*5080*/  LDC R15, c[0x0][0xb20] ;  /* 0x0002c800ff0f7b82 */ /* 0x000e620000000800 */
[----:B------:R-:W-:Y:S01]  /*5090*/  ISETP.NE.AND P1, PT, R0, 0x1, PT ;  /* 0x000000010000780c */ /* 0x000fe20003f25270 */
[----:B------:R-:W-:-:S06]  /*50a0*/  VOTEU.ANY UP4, P0 ;  /* 0x0000000000ff7886 */ /* 0x000fcc0000080100 */
[----:B------:R-:W4:Y:S08]  /*50b0*/  LDC.64 R34, c[0x0][0x348] ;  /* 0x0000d200ff227b82 */ /* 0x000f300000000a00 */
[----:B------:R-:W1:Y:S08]  /*50c0*/  LDC.64 R18, c[0x0][0xb10] ;  /* 0x0002c400ff127b82 */ /* 0x000e700000000a00 */
[----:B------:R-:W1:Y:S08]  /*50d0*/  LDC.64 R6, c[0x0][0xb18] ;  /* 0x0002c600ff067b82 */ /* 0x000e700000000a00 */
[----:B------:R-:W1:Y:S08]  /*50e0*/  LDC.64 R4, c[0x0][0xb28] ;  /* 0x0002ca00ff047b82 */ /* 0x000e700000000a00 */
[----:B------:R-:W1:Y:S08]  /*50f0*/  LDC.64 R20, c[0x0][0x990] ;  /* 0x00026400ff147b82 */ /* 0x000e700000000a00 */
[----:B--23--:R-:W1:Y:S02]  /*5100*/  LDC R16, c[0x0][0x374] ;  /* 0x0000dd00ff107b82 */ /* 0x00ce640000000800 */
.L_x_106:
[----:B------:R-:W-:Y:S04]  /*5110*/  SHF.L.U32 R2, R31, 0x1f, RZ ;  /* 0x0000001f1f027819 */ /* 0x000fe800000006ff */
[----:B--2---:R-:W2:Y:S02]  /*5120*/  SYNCS.PHASECHK.TRANS64.TRYWAIT P0, [UR15+0x250], R2 ;  /* 0x00025002ff0075a7 */ /* 0x004ea4000800110f */
[----:B--2---:R-:W-:Y:S05]  /*5130*/  @!P0 BRA `(.L_x_98) ;  /* 0x0000004400d88947 */ /* 0x004fea0003800000 */
.L_x_220:
[----:B------:R-:W3:Y:S01]  /*5140*/  LDS.128 R24, [UR15+0x290] ;  /* 0x0002900fff187984 */ /* 0x000ee20008000c00 */
[----:B------:R-:W-:Y:S01]  /*5150*/  ISETP.GE.AND P0, PT, R40, 0x1, PT ;  /* 0x000000012800780c */ /* 0x000fe20003f06270 */
[----:B------:R-:W-:Y:S01]  /*5160*/  @!PT LDS RZ, [RZ] ;  /* 0x00000000fffff984 */ /* 0x000fe20000000800 */
[----:B------:R-:W-:Y:S01]  /*5170*/  @!PT LDS RZ, [RZ] ;  /* 0x00000000fffff984 */ /* 0x000fe20000000800 */
[----:B------:R-:W-:Y:S01]  /*5180*/  @!PT LDS RZ, [RZ] ;  /* 0x00000000fffff984 */ /* 0x000fe20000000800 */
[----:B------:R-:W-:Y:S01]  /*5190*/  @!PT LDS RZ, [RZ] ;  /* 0x00000000fffff984 */ /* 0x000fe20000000800 */
[----:B------:R1:W-:Y:S06]  /*51a0*/  MEMBAR.ALL.CTA ;  /* 0x0000000000007992 */ /* 0x0003ec0000008000 */
[----:B-1----:R-:W1:Y:S02]  /*51b0*/  FENCE.VIEW.ASYNC.S ;  /* 0x00000000000073c6 */ /* 0x002e640000000000 */
[----:B-1----:R-:W-:Y:S01]  /*51c0*/  SYNCS.ARRIVE.TRANS64.RED.A1T0 RZ, [UR14], RZ ;  /* 0x000000ffffff79a7 */ /* 0x002fe2000810040e */
[----:B---3--:R-:W-:Y:S11]  /*51d0*/  LOP3.LUT P3, RZ, R26, 0x1, RZ, 0xc0, !PT ;  /* 0x000000011aff7812 */ /* 0x008ff6000786c0ff */
[----:B------:R-:W-:Y:S02]  /*51e0*/  @!UPT UIADD3 URZ, UPT, UPT, URZ, URZ, URZ ;  /* 0x000000fffffff290 */ /* 0x000fe4000fffe0ff */
[----:B------:R-:W-:Y:S02]  /*51f0*/  @P3 MOV R11, R24 ;  /* 0x00000018000b3202 */ /* 0x000fe40000000f00 */
[----:B------:R-:W-:Y:S01]  /*5200*/  @P3 LOP3.LUT R10, R25, 0xffff, RZ, 0xc0, !PT ;  /* 0x0000ffff190a3812 */ /* 0x000fe200078ec0ff */
[----:B------:R-:W-:Y:S06]  /*5210*/  @!P0 BRA `(.L_x_99) ;  /* 0x0000000000a48947 */ /* 0x000fec0003800000 */
[----:B--2---:R-:W-:Y:S01]  /*5220*/  IMAD.HI.U32 R0, R16, R7, RZ ;  /* 0x0000000710007227 */ /* 0x004fe200078e00ff */
[----:B------:R-:W-:Y:S02]  /*5230*/  ISETP.NE.AND P0, PT, R6, 0x1, PT ;  /* 0x000000010600780c */ /* 0x000fe40003f05270 */
[----:B------:R-:W-:Y:S01]  /*5240*/  ISETP.NE.AND P2, PT, R40, 0x1, PT ;  /* 0x000000012800780c */ /* 0x000fe20003f45270 */
[----:B------:R-:W-:Y:S01]  /*5250*/  IMAD.HI.U32 R9, R30, R18, RZ ;  /* 0x000000121e097227 */ /* 0x000fe200078e00ff */
[----:B------:R-:W-:Y:S02]  /*5260*/  SHF.R.U32.HI R0, RZ, R15, R0 ;  /* 0x0000000fff007219 */ /* 0x000fe40000011600 */
[----:B------:R-:W-:Y:S01]  /*5270*/  ISETP.NE.AND P4, PT, R3, 0x1, PT ;  /* 0x000000010300780c */ /* 0x000fe20003f85270 */
[----:B------:R-:W-:Y:S01]  /*5280*/  IMAD.HI.U32 R13, R10, R7, RZ ;  /* 0x000000070a0d7227 */ /* 0x000fe200078e00ff */
[----:B------:R-:W-:Y:S02]  /*5290*/  SHF.R.U32.HI R9, RZ, R19, R9 ;  /* 0x00000013ff097219 */ /* 0x000fe40000011609 */
[----:B------:R-:W-:Y:S01]  /*52a0*/  SEL R0, R16, R0, !P0 ;  /* 0x0000000010007207 */ /* 0x000fe20004000000 */
[----:B------:R-:W-:Y:S01]  /*52b0*/  IMAD.HI.U32 R12, R11, R18, RZ ;  /* 0x000000120b0c7227 */ /* 0x000fe200078e00ff */
[----:B------:R-:W-:Y:S03]  /*52c0*/  SEL R9, R30, R9, !P4 ;  /* 0x000000091e097207 */ /* 0x000fe60006000000 */
[-C--:B------:R-:W-:Y:S01]  /*52d0*/  IMAD.HI.U32 R8, R0, R4.reuse, RZ ;  /* 0x0000000400087227 */ /* 0x080fe200078e00ff */
[----:B------:R-:W-:Y:S03]  /*52e0*/  SHF.R.U32.HI R12, RZ, R19, R12 ;  /* 0x00000013ff0c7219 */ /* 0x000fe6000001160c */
[----:B------:R-:W-:Y:S01]  /*52f0*/  IMAD.HI.U32 R2, R9, R4, RZ ;  /* 0x0000000409027227 */ /* 0x000fe200078e00ff */
[----:B------:R-:W-:Y:S02]  /*5300*/  @P2 SHF.R.U32.HI R0, RZ, R5, R8 ;  /* 0x00000005ff002219 */ /* 0x000fe40000011608 */
[----:B------:R-:W-:Y:S02]  /*5310*/  SHF.R.U32.HI R8, RZ, R15, R13 ;  /* 0x0000000fff087219 */ /* 0x000fe4000001160d */
[----:B------:R-:W-:Y:S01]  /*5320*/  @P2 SHF.R.U32.HI R9, RZ, R5, R2 ;  /* 0x00000005ff092219 */ /* 0x000fe20000011602 */
[----:B------:R-:W-:Y:S01]  /*5330*/  IMAD R0, R40, R0, RZ ;  /* 0x0000000028007224 */ /* 0x000fe200078e02ff */
[----:B------:R-:W-:Y:S02]  /*5340*/  SEL R8, R10, R8, !P0 ;  /* 0x000000080a087207 */ /* 0x000fe40004000000 */
[----:B------:R-:W-:Y:S01]  /*5350*/  SEL R2, R11, R12, !P4 ;  /* 0x0000000c0b027207 */ /* 0x000fe20006000000 */
[----:B------:R-:W-:Y:S01]  /*5360*/  IMAD R12, R40, R9, RZ ;  /* 0x00000009280c7224 */ /* 0x000fe200078e02ff */
[C---:B------:R-:W-:Y:S01]  /*5370*/  ISETP.GE.AND P0, PT, R8.reuse, R0, PT ;  /* 0x000000000800720c */ /* 0x040fe20003f06270 */
[----:B------:R-:W-:Y:S03]  /*5380*/  IMAD.HI.U32 R0, R8, R4, RZ ;  /* 0x0000000408007227 */ /* 0x000fe600078e00ff */
[----:B------:R-:W-:Y:S02]  /*5390*/  ISETP.GE.OR P0, PT, R2, R12, P0 ;  /* 0x0000000c0200720c */ /* 0x000fe40000706670 */
[-C--:B------:R-:W-:Y:S04]  /*53a0*/  SHF.R.U32.HI R0, RZ, R5.reuse, R0 ;  /* 0x00000005ff007219 */ /* 0x080fe80000011600 */
[----:B------:R-:W-:Y:S05]  /*53b0*/  SEL R13, R8, R0, !P2 ;  /* 0x00000000080d7207 */ /* 0x000fea0005000000 */
[----:B------:R-:W-:Y:S02]  /*53c0*/  IMAD.MOV R12, RZ, RZ, -R13 ;  /* 0x000000ffff0c7224 */ /* 0x000fe400078e0a0d */
[----:B------:R-:W-:Y:S04]  /*53d0*/  @!P0 IMAD.HI.U32 R0, R2, R4, RZ ;  /* 0x0000000402008227 */ /* 0x000fe800078e00ff */
[----:B------:R-:W-:Y:S01]  /*53e0*/  IMAD R12, R40, R12, R8 ;  /* 0x0000000c280c7224 */ /* 0x000fe200078e0208 */
[----:B------:R-:W-:Y:S04]  /*53f0*/  @!P0 SHF.R.U32.HI R0, RZ, R5, R0 ;  /* 0x00000005ff008219 */ /* 0x000fe80000011600 */
[----:B------:R-:W-:Y:S04]  /*5400*/  @!P0 SEL R0, R2, R0, !P2 ;  /* 0x0000000002008207 */ /* 0x000fe80005000000 */
[----:B------:R-:W-:Y:S01]  /*5410*/  @!P0 IADD3 R13, PT, PT, R13, -R0, RZ ;  /* 0x800000000d0d8210 */ /* 0x000fe20007ffe0ff */
[----:B------:R-:W-:Y:S01]  /*5420*/  @!P0 IMAD R0, R9, R12, R0 ;  /* 0x0000000c09008224 */ /* 0x000fe200078e0200 */
[----:B------:R-:W-:Y:S01]  /*5430*/  IADD3 R9, PT, PT, -R8, RZ, RZ ;  /* 0x000000ff08097210 */ /* 0x000fe20007ffe1ff */
[--C-:B------:R-:W-:Y:S02]  /*5440*/  IMAD.MOV R12, RZ, RZ, -R2.reuse ;  /* 0x000000ffff0c7224 */ /* 0x100fe400078e0a02 */
[----:B------:R-:W-:Y:S02]  /*5450*/  @!P0 IMAD R8, R13, R40, R2 ;  /* 0x000000280d088224 */ /* 0x000fe400078e0202 */
[----:B------:R-:W-:Y:S02]  /*5460*/  @!P0 IMAD.MOV.U32 R2, RZ, RZ, R0 ;  /* 0x000000ffff028224 */ /* 0x000fe400078e0000 */
[----:B------:R-:W-:Y:S02]  /*5470*/  IMAD R11, R3, R12, R11 ;  /* 0x0000000c030b7224 */ /* 0x000fe400078e020b */
[----:B------:R-:W-:Y:S02]  /*5480*/  IMAD R10, R6, R9, R10 ;  /* 0x00000009060a7224 */ /* 0x000fe400078e020a */
[----:B------:R-:W-:Y:S02]  /*5490*/  IMAD R11, R2, R3, R11 ;  /* 0x00000003020b7224 */ /* 0x000fe400078e020b */
[----:B------:R-:W-:Y:S02]  /*54a0*/  IMAD R10, R8, R6, R10 ;  /* 0x00000006080a7224 */ /* 0x000fe400078e020a */
.L_x_99:
[----:B------:R-:W-:Y:S05]  /*54b0*/  BRA.U UP2, `(.L_x_100) ;  /* 0x0000000102107547 */ /* 0x000fea000b800000 */
[----:B--2---:R-:W-:Y:S04]  /*54c0*/  MOV R2, UR22 ;  /* 0x0000001600027c02 */ /* 0x004fe80008000f00 */
[----:B------:R-:W-:Y:S04]  /*54d0*/  SHF.L.U32 R2, R2, 0x1f, RZ ;  /* 0x0000001f02027819 */ /* 0x000fe800000006ff */
[----:B------:R-:W1:Y:S02]  /*54e0*/  SYNCS.PHASECHK.TRANS64.TRYWAIT P0, [UR15+0x248], R2 ;  /* 0x00024802ff0075a7 */ /* 0x000e64000800110f */
[----:B-1----:R-:W-:Y:S05]  /*54f0*/  @!P0 BRA `(.L_x_101) ;  /* 0x0000004400008947 */ /* 0x002fea0003800000 */
.L_x_100:
[----:B------:R-:W-:Y:S02]  /*5500*/  R2UR UR18, R14 ;  /* 0x000000000e1272ca */ /* 0x000fe400000e0000 */
[----:B------:R-:W-:Y:S02]  /*5510*/  ISETP.NE.U32.AND P0, PT, RZ, UR4, PT ;  /* 0x00000004ff007c0c */ /* 0x000fe4000bf05070 */
[----:B------:R-:W-:Y:S02]  /*5520*/  SHF.L.U32 R14, R32, 0x1f, RZ ;  /* 0x0000001f200e7819 */ /* 0x000fe400000006ff */
[----:B------:R-:W-:Y:S07]  /*5530*/  ISETP.NE.AND.EX P0, PT, RZ, UR5, PT, P0 ;  /* 0x00000005ff007c0c */ /* 0x000fee000bf05300 */
[----:B------:R-:W-:Y:S01]  /*5540*/  USHF.L.U32 UR18, UR18, 0x7, URZ ;  /* 0x0000000712127899 */ /* 0x000fe200080006ff */
[----:B------:R-:W-:Y:S11]  /*5550*/  BRA.U !UP5, `(.L_x_102) ;  /* 0x000000010d347547 */ /* 0x000ff6000b800000 */
[----:B------:R-:W-:Y:S01]  /*5560*/  UPLOP3.LUT UP0, UPT, UPT, UPT, UP1, 0x80, 0x8 ;  /* 0x000000000008789c */ /* 0x000fe20003f0f010 */
[----:B-12---:R-:W-:Y:S02]  /*5570*/  HFMA2 R0, -RZ, RZ, 0, 5.9604644775390625e-08 ;  /* 0x00000001ff007431 */ /* 0x006fe400000001ff */
[----:B------:R-:W-:Y:S03]  /*5580*/  IMAD.MOV.U32 R102, RZ, RZ, 0x1 ;  /* 0x00000001ff667424 */ /* 0x000fe600078e00ff */
[----:B------:R-:W-:Y:S05]  /*5590*/  PLOP3.LUT P2, PT, PT, PT, UP0, 0x80, 0x8 ;  /* 0x000000000008781c */ /* 0x000fea0003f4f008 */
[----:B------:R-:W1:Y:S01]  /*55a0*/  @UP0 LDCU.64 UR10, c[0x0][0x888] ;  /* 0x00011100ff0a07ac */ /* 0x000e620008000a00 */
[----:B------:R-:W-:Y:S07]  /*55b0*/  @UP0 UIMAD UR8, UR56, UR4, URZ ;  /* 0x00000004380802a4 */ /* 0x000fee000f8e02ff */
[----:B------:R-:W-:Y:S01]  /*55c0*/  @!P2 PRMT R102, R0, 0x7610, R102 ;  /* 0x000076100066a816 */ /* 0x000fe20000000066 */
[----:B-1----:R-:W-:Y:S03]  /*55d0*/  @UP0 UIMAD.WIDE UR10, UR8, 0x4, UR10 ;  /* 0x00000004080a08a5 */ /* 0x002fe6000f8e020a */
[----:B------:R-:W1:Y:S03]  /*55e0*/  @!UP0 LDCU UR8, c[0x0][0x880] ;  /* 0x00011000ff0887ac */ /* 0x000e660008000800 */
[----:B------:R-:W-:Y:S01]  /*55f0*/  IMAD.U32 R8, RZ, RZ, UR10 ;  /* 0x0000000aff087e24 */ /* 0x000fe2000f8e00ff */
[----:B------:R-:W-:Y:S05]  /*5600*/  MOV R9, UR11 ;  /* 0x0000000b00097c02 */ /* 0x000fea0008000f00 */
[----:B-----5:R3:W5:Y:S02]  /*5610*/  @P2 LDG.E R49, desc[UR48][R8.64] ;  /* 0x0000003008312981 */ /* 0x020764000c1e1900 */
[----:B-1-3--:R-:W-:Y:S07]  /*5620*/  @!P2 IMAD.U32 R49, RZ, RZ, UR8 ;  /* 0x00000008ff31ae24 */ /* 0x00afee000f8e00ff */
.L_x_102:
[----:B-----5:R-:W-:Y:S01]  /*5630*/  @!P0 FSETP.EQ.AND P4, PT, R49, RZ, PT ;  /* 0x000000ff3100820b */ /* 0x020fe20003f82000 */
[----:B------:R-:W-:Y:S01]  /*5640*/  @!UPT UIADD3 URZ, UPT, UPT, URZ, URZ, URZ ;  /* 0x000000fffffff290 */ /* 0x000fe2000fffe0ff */
[----:B------:R-:W-:Y:S11]  /*5650*/  @!P0 BRA `(.L_x_103) ;  /* 0x0000000000148947 */ /* 0x000ff60003800000 */
[----:B------:R-:W-:Y:S02]  /*5660*/  LOP3.LUT P0, RZ, R102, 0xff, RZ, 0xc0, !PT ;  /* 0x000000ff66ff7812 */ /* 0x000fe4000780c0ff */
[----:B------:R-:W-:Y:S04]  /*5670*/  PLOP3.LUT P4, PT, PT, PT, UP0, 0x80, 0x8 ;  /* 0x000000000008781c */ /* 0x000fe80003f8f008 */
[----:B------:R-:W-:Y:S07]  /*5680*/  PLOP3.LUT P4, PT, P4, PT, PT, 0x8, 0x80 ;  /* 0x000000000080781c */ /* 0x000fee000278e170 */
[----:B------:R-:W-:Y:S11]  /*5690*/  @P0 FSETP.EQ.AND P4, PT, R49, RZ, PT ;  /* 0x000000ff3100020b */ /* 0x000ff60003f82000 */
[----:B------:R-:W-:Y:S02]  /*56a0*/  @!UPT UIADD3 URZ, UPT, UPT, URZ, URZ, URZ ;  /* 0x000000fffffff290 */ /* 0x000fe4000fffe0ff */
.L_x_103:
[----:B------:R-:W-:Y:S01]  /*56b0*/  ISETP.NE.AND P0, PT, R22, 0x1, PT ;  /* 0x000000011600780c */ /* 0x000fe20003f05270 */
[----:B------:R-:W3:Y:S01]  /*56c0*/  SYNCS.PHASECHK.TRANS64.TRYWAIT P2, [UR15+0x230], R14 ;  /* 0x0002300eff0075a7 */ /* 0x000ee2000804110f */
[----:B------:R-:W-:Y:S04]  /*56d0*/  IMAD.SHL.U32 R17, R17, 0x40, RZ ;  /* 0x0000004011117824 */ /* 0x000fe800078e00ff */
[C---:B------:R-:W-:Y:S01]  /*56e0*/  IMAD.HI.U32 R8, R17.reuse, R23, RZ ;  /* 0x0000001711087227 */ /* 0x040fe200078e00ff */
[C---:B------:R-:W-:Y:S04]  /*56f0*/  R2UR UR19, R17.reuse ;  /* 0x00000000111372ca */ /* 0x040fe800000e0000 */
[----:B------:R-:W-:Y:S04]  /*5700*/  SHF.R.U32.HI R8, RZ, R28, R8 ;  /* 0x0000001cff087219 */ /* 0x000fe80000011608 */
[----:B------:R-:W-:Y:S02]  /*5710*/  SEL R8, R17, R8, !P0 ;  /* 0x0000000811087207 */ /* 0x000fe40004000000 */
[----:B------:R-:W-:Y:S02]  /*5720*/  ELECT P0, URZ, PT ;  /* 0x0000000000ff782f */ /* 0x000fe40003800000 */
[C---:B------:R-:W-:Y:S01]  /*5730*/  R2UR UR8, R8.reuse ;  /* 0x00000000080872ca */ /* 0x040fe200000e0000 */
[C---:B-12---:R-:W-:Y:S01]  /*5740*/  IMAD.HI.U32 R0, R8.reuse, R20, RZ ;  /* 0x0000001408007227 */ /* 0x046fe200078e00ff */
[----:B------:R-:W-:Y:S02]  /*5750*/  PLOP3.LUT P4, PT, P4, P0, PT, 0xf2, 0x2f ;  /* 0x00000000002f781c */ /* 0x000fe40002781e72 */
[----:B------:R-:W-:Y:S01]  /*5760*/  R2UR UR20, R8 ;  /* 0x00000000081472ca */ /* 0x000fe200000e0000 */
[----:B------:R-:W-:Y:S01]  /*5770*/  IMAD.MOV R2, RZ, RZ, -R8 ;  /* 0x000000ffff027224 */ /* 0x000fe200078e0a08 */
[----:B------:R-:W-:Y:S04]  /*5780*/  SHF.R.U32.HI R0, RZ, R21, R0 ;  /* 0x00000015ff007219 */ /* 0x000fe80000011600 */
[----:B------:R-:W-:Y:S02]  /*5790*/  R2UR UR21, R0 ;  /* 0x00000000001572ca */ /* 0x000fe400000e0000 */
[----:B------:R-:W-:Y:S03]  /*57a0*/  R2UR UR9, R2 ;  /* 0x00000000020972ca */ /* 0x000fe600000e0000 */
[----:B----4-:R-:W-:Y:S05]  /*57b0*/  @!P4 IADD3 R8, P0, PT, R34, 0x580, RZ ;  /* 0x000005802208c810 */ /* 0x010fea0007f1e0ff */
[----:B------:R-:W-:Y:S03]  /*57c0*/  @!P4 IMAD.X R2, RZ, RZ, R35, P0 ;  /* 0x000000ffff02c224 */ /* 0x000fe600000e0623 */
[----:B------:R-:W-:Y:S02]  /*57d0*/  USEL UR21, UR8, UR21, !UP4 ;  /* 0x0000001508157287 */ /* 0x000fe4000e000000 */
[----:B------:R-:W-:Y:S04]  /*57e0*/  UIMAD UR19, UR7, UR9, UR19 ;  /* 0x00000009071372a4 */ /* 0x000fe8000f8e0213 */
[----:B------:R-:W-:Y:S05]  /*57f0*/  IMAD R0, RZ, RZ, -UR21 ;  /* 0x80000015ff007e24 */ /* 0x000fea000f8e02ff */
[----:B------:R-:W-:Y:S11]  /*5800*/  R2UR UR8, R0 ;  /* 0x00000000000872ca */ /* 0x000ff600000e0000 */
[----:B------:R-:W-:Y:S02]  /*5810*/  @!UPT UIADD3 URZ, UPT, UPT, URZ, URZ, URZ ;  /* 0x000000fffffff290 */ /* 0x000fe4000fffe0ff */
[----:B------:R-:W-:Y:S01]  /*5820*/  UIMAD UR20, UR6, UR8, UR20 ;  /* 0x00000008061472a4 */ /* 0x000fe2000f8e0214 */
[----:B---3--:R-:W-:Y:S11]  /*5830*/  @!P2 BRA `(.L_x_104) ;  /* 0x000000400048a947 */ /* 0x008ff60003800000 */
.L_x_223:
[----:B------:R-:W2:Y:S01]  /*5840*/  LDC.64 R12, c[0x0][0xb18] ;  /* 0x0002c600ff0c7b82 */ /* 0x000ea20000000a00 */
[----:B------:R-:W-:Y:S01]  /*5850*/  @!P4 R2UR UR9, R2 ;  /* 0x000000000209c2ca */ /* 0x000fe200000e0000 */
[----:B------:R-:W-:Y:S01]  /*5860*/  VOTEU.ALL UP3, P4 ;  /* 0x0000000000ff7886 */ /* 0x000fe20002060000 */
[----:B------:R-:W-:Y:S01]  /*5870*/  @!P4 R2UR UR8, R8 ;  /* 0x000000000808c2ca */ /* 0x000fe200000e0000 */
[----:B------:R-:W-:Y:S01]  /*5880*/  VOTEU.ALL UP2, P4 ;  /* 0x0000000000ff7886 */ /* 0x000fe20002040000 */
[----:B-1----:R-:W-:Y:S03]  /*5890*/  @!P4 IMAD.MOV.U32 R0, RZ, RZ, 0x1000 ;  /* 0x00001000ff00c424 */ /* 0x002fe600078e00ff */
[----:B------:R-:W1:Y:S01]  /*58a0*/  @!P1 LDC R2, c[0x0][0xb0c] ;  /* 0x0002c300ff029b82 */ /* 0x000e620000000800 */
[----:B------:R-:W-:Y:S01]  /*58b0*/  @!UP3 UIADD3 UR16, UPT, UPT, UR15, 0x400, URZ ;  /* 0x000004000f10b890 */ /* 0x000fe2000fffe0ff */
[----:B------:R-:W-:Y:S04]  /*58c0*/  @P3 SHF.R.U32.HI R24, RZ, 0x10, R25 ;  /* 0x00000010ff183819 */ /* 0x000fe80000011619 */
[----:B------:R-:W-:Y:S01]  /*58d0*/  @P3 R2UR UR56, R24 ;  /* 0x00000000183832ca */ /* 0x000fe200000e0000 */
[----:B------:R-:W-:Y:S01]  /*58e0*/  IMAD.U32 R9, RZ, RZ, UR9 ;  /* 0x00000009ff097e24 */ /* 0x000fe2000f8e00ff */
[----:B------:R-:W-:Y:S01]  /*58f0*/  @!UP3 UPRMT UR9, URZ, 0x40, URZ ;  /* 0x00000040ff09b896 */ /* 0x000fe200080000ff */
[----:B------:R-:W-:Y:S03]  /*5900*/  IMAD.U32 R8, RZ, RZ, UR8 ;  /* 0x00000008ff087e24 */ /* 0x000fe6000f8e00ff */
[----:B------:R-:W-:Y:S01]  /*5910*/  @!P4 R2UR UR11, R9 ;  /* 0x00000000090bc2ca */ /* 0x000fe200000e0000 */
[----:B------:R-:W-:Y:S01]  /*5920*/  @!UP3 UPRMT UR8, UR9, 0x5410, URZ ;  /* 0x000054100908b896 */ /* 0x000fe200080000ff */
[----:B------:R-:W-:Y:S02]  /*5930*/  @!P4 R2UR UR10, R8 ;  /* 0x00000000080ac2ca */ /* 0x000fe400000e0000 */
[----:B------:R-:W3:Y:S11]  /*5940*/  LDC.64 R8, c[0x0][0xb10] ;  /* 0x0002c400ff087b82 */ /* 0x000ef60000000a00 */
[----:B------:R4:W-:Y:S01]  /*5950*/  @!UP2 UTMALDG.4D.IM2COL [UR16], [UR10], UR8 ;  /* 0x000000100a00a3b4 */ /* 0x0009e20008058008 */
[----:B------:R5:W-:Y:S01]  /*5960*/  @!P4 SYNCS.ARRIVE.TRANS64.RED.A0TR RZ, [UR15+0x220], R0 ;  /* 0x00022000ffffc9a7 */ /* 0x000be2000830040f */
[C---:B---3--:R-:W-:Y:S01]  /*5970*/  @!P1 IMAD.HI.U32 R8, R11.reuse, R8, RZ ;  /* 0x000000080b089227 */ /* 0x048fe200078e00ff */
[----:B--2---:R-:W-:Y:S02]  /*5980*/  @!P1 ISETP.NE.AND P0, PT, R12, 0x1, PT ;  /* 0x000000010c00980c */ /* 0x004fe40003f05270 */
[----:B-1----:R-:W-:Y:S01]  /*5990*/  @!P1 ISETP.NE.AND P2, PT, R2, 0x1, PT ;  /* 0x000000010200980c */ /* 0x002fe20003f45270 */
[----:B------:R-:W-:Y:S01]  /*59a0*/  SYNCS.ARRIVE.TRANS64.RED.A1T0 RZ, [UR45], RZ ;  /* 0x000000ffffff79a7 */ /* 0x000fe2000810042d */
[C---:B------:R-:W-:Y:S01]  /*59b0*/  @!P1 IMAD.HI.U32 R13, R10.reuse, R13, RZ ;  /* 0x0000000d0a0d9227 */ /* 0x040fe200078e00ff */
[----:B------:R-:W-:Y:S04]  /*59c0*/  @!P1 SHF.R.U32.HI R8, RZ, R9, R8 ;  /* 0x00000009ff089219 */ /* 0x000fe80000011608 */
[----:B------:R-:W-:Y:S01]  /*59d0*/  @!P1 SEL R8, R11, R8, !P2 ;  /* 0x000000080b089207 */ /* 0x000fe20005000000 */
[----:B------:R-:W1:Y:S01]  /*59e0*/  SYNCS.PHASECHK.TRANS64.TRYWAIT P5, [UR15+0x238], R14 ;  /* 0x0002380eff0075a7 */ /* 0x000e6200080a110f */
[----:B-----5:R-:W2:Y:S02]  /*59f0*/  @!P1 LDC R0, c[0x0][0xb20] ;  /* 0x0002c800ff009b82 */ /* 0x020ea40000000800 */
[----:B--2---:R-:W-:Y:S04]  /*5a00*/  @!P1 SHF.R.U32.HI R0, RZ, R0, R13 ;  /* 0x00000000ff009219 */ /* 0x004fe8000001160d */
[----:B------:R-:W-:Y:S05]  /*5a10*/  @!P1 SEL R9, R10, R0, !P0 ;  /* 0x000000000a099207 */ /* 0x000fea0004000000 */
[----:B------:R-:W-:Y:S02]  /*5a20*/  @!P1 IMAD.IADD R0, R9, 0x1, -R8 ;  /* 0x0000000109009824 */ /* 0x000fe400078e0a08 */
[----:B------:R-:W-:Y:S02]  /*5a30*/  @!P1 IMAD.IADD R8, R8, 0x1, -R9 ;  /* 0x0000000108089824 */ /* 0x000fe400078e0a09 */
[----:B------:R-:W-:Y:S02]  /*5a40*/  @!P1 IMAD R11, R0, R2, R11 ;  /* 0x00000002000b9224 */ /* 0x000fe400078e020b */
[----:B------:R-:W-:Y:S01]  /*5a50*/  @!P1 IMAD R10, R8, R12, R10 ;  /* 0x0000000c080a9224 */ /* 0x000fe200078e020a */
[----:B-1--4-:R-:W-:Y:S06]  /*5a60*/  @!P5 BRA `(.L_x_105) ;  /* 0x0000003c00d4d947 */ /* 0x012fec0003800000 */
.L_x_225:
[----:B------:R-:W-:Y:S01]  /*5a70*/  @!P4 IADD3 R2, P0, PT, R34, 0x580, RZ ;  /* 0x000005802202c810 */ /* 0x000fe20007f1e0ff */
[----:B------:R-:W-:Y:S01]  /*5a80*/  VOTEU.ALL UP3, P4 ;  /* 0x0000000000ff7886 */ /* 0x000fe20002060000 */
[----:B------:R-:W-:Y:S01]  /*5a90*/  VOTEU.ALL UP2, P4 ;  /* 0x0000000000ff7886 */ /* 0x000fe20002040000 */
[----:B------:R-:W-:Y:S01]  /*5aa0*/  UMOV UR11, UR19 ;  /* 0x00000013000b7c82 */ /* 0x000fe20008000000 */
[----:B------:R-:W-:Y:S01]  /*5ab0*/  @!P4 R2UR UR9, R2 ;  /* 0x000000000209c2ca */ /* 0x000fe200000e0000 */
[----:B-1----:R-:W-:Y:S01]  /*5ac0*/  @!P4 IMAD.X R0, RZ, RZ, R35, P0 ;  /* 0x000000ffff00c224 */ /* 0x002fe200000e0623 */
[----:B------:R-:W-:Y:S01]  /*5ad0*/  @!UP3 UPRMT UR16, URZ, 0x40, URZ ;  /* 0x00000040ff10b896 */ /* 0x000fe200080000ff */
[----:B------:R-:W-:Y:S01]  /*5ae0*/  LOP3.LUT R32, R32, 0x1, RZ, 0x3c, !PT ;  /* 0x0000000120207812 */ /* 0x000fe200078e3cff */
[----:B------:R-:W-:Y:S01]  /*5af0*/  @!UP3 UIADD3 UR10, UPT, UPT, UR18, 0x40, URZ ;  /* 0x00000040120ab890 */ /* 0x000fe2000fffe0ff */
[----:B------:R-:W-:Y:S01]  /*5b00*/  LOP3.LUT R31, R31, 0x1, RZ, 0x3c, !PT ;  /* 0x000000011f1f7812 */ /* 0x000fe200078e3cff */
[----:B------:R-:W-:Y:S01]  /*5b10*/  @!UP3 UPRMT UR18, UR16, 0x5410, URZ ;  /* 0x000054101012b896 */ /* 0x000fe200080000ff */
[----:B------:R-:W-:Y:S01]  /*5b20*/  @!P4 R2UR UR8, R0 ;  /* 0x000000000008c2ca */ /* 0x000fe200000e0000 */
[----:B------:R-:W-:Y:S01]  /*5b30*/  UMOV UR12, UR20 ;  /* 0x00000014000c7c82 */ /* 0x000fe20008000000 */
[----:B------:R-:W-:Y:S01]  /*5b40*/  UMOV UR13, UR21 ;  /* 0x00000015000d7c82 */ /* 0x000fe20008000000 */
[----:B------:R-:W-:Y:S02]  /*5b50*/  IMAD.IADD R14, R10, 0x1, R100 ;  /* 0x000000010a0e7824 */ /* 0x000fe400078e0264 */
[----:B------:R-:W-:Y:S02]  /*5b60*/  IMAD.IADD R17, R11, 0x1, R101 ;  /* 0x000000010b117824 */ /* 0x000fe400078e0265 */
[----:B------:R-:W-:Y:S01]  /*5b70*/  IMAD.U32 R8, RZ, RZ, UR9 ;  /* 0x00000009ff087e24 */ /* 0x000fe2000f8e00ff */
[----:B------:R-:W-:Y:S04]  /*5b80*/  @!UP3 UIADD3 UR9, UPT, UPT, UR15, 0x228, URZ ;  /* 0x000002280f09b890 */ /* 0x000fe8000fffe0ff */
[----:B------:R-:W-:Y:S01]  /*5b90*/  @!P4 R2UR UR24, R8 ;  /* 0x000000000818c2ca */ /* 0x000fe200000e0000 */
[----:B------:R-:W-:Y:S01]  /*5ba0*/  IMAD.U32 R9, RZ, RZ, UR8 ;  /* 0x00000008ff097e24 */ /* 0x000fe2000f8e00ff */
[----:B------:R-:W-:Y:S04]  /*5bb0*/  @!UP3 UIADD3 UR8, UPT, UPT, UR15, 0x1400, URZ ;  /* 0x000014000f08b890 */ /* 0x000fe8000fffe0ff */
[----:B------:R-:W-:Y:S11]  /*5bc0*/  @!P4 R2UR UR25, R9 ;  /* 0x000000000919c2ca */ /* 0x000ff600000e0000 */
[----:B------:R-:W-:Y:S02]  /*5bd0*/  @!UPT UIADD3 URZ, UPT, UPT, URZ, URZ, URZ ;  /* 0x000000fffffff290 */ /* 0x000fe4000fffe0ff */
[----:B------:R2:W-:Y:S01]  /*5be0*/  @!UP2 UTMALDG.4D.IM2COL [UR8], [UR24], UR18 ;  /* 0x000000081800a3b4 */ /* 0x0005e20008058012 */
[----:B------:R2:W-:Y:S01]  /*5bf0*/  @!P4 SYNCS.ARRIVE.TRANS64.RED.A0TR RZ, [UR15+0x228], R29 ;  /* 0x0002281dffffc9a7 */ /* 0x0005e2000830040f */
[----:B------:R-:W-:Y:S01]  /*5c00*/  UPLOP3.LUT UP2, UPT, UPT, UPT, UPT, 0x80, 0x8 ;  /* 0x000000000008789c */ /* 0x000fe20003f4f070 */
[----:B------:R-:W-:Y:S01]  /*5c10*/  SYNCS.ARRIVE.TRANS64.RED.A1T0 RZ, [UR23], RZ ;  /* 0x000000ffffff79a7 */ /* 0x000fe20008100417 */
[----:B------:R-:W-:Y:S09]  /*5c20*/  @P3 BRA `(.L_x_106) ;  /* 0xfffffff400383947 */ /* 0x000ff2000383ffff */
[----:B------:R-:W-:-:S04]  /*5c30*/  SHF.L.U32 R2, R32, 0x1f, RZ ;  /* 0x0000001f20027819 */ /* 0x000fc800000006ff */
[----:B------:R-:W1:Y:S02]  /*5c40*/  SYNCS.PHASECHK.TRANS64.TRYWAIT P0, [UR15+0x230], R2 ;  /* 0x00023002ff0075a7 */ /* 0x000e64000800110f */
[----:B-1----:R-:W-:Y:S05]  /*5c50*/  @!P0 BRA `(.L_x_107) ;  /* 0x0000003c00708947 */ /* 0x002fea0003800000 */
.L_x_227:
[----:B-1----:R-:W-:-:S07]  /*5c60*/  MOV R0, UR15 ;  /* 0x0000000f00007c02 */ /* 0x002fce0008000f00 */
.L_x_108:
[----:B-1----:R-:W-:-:S04]  /*5c70*/  SHF.L.U32 R2, R32, 0x1f, RZ ;  /* 0x0000001f20027819 */ /* 0x002fc800000006ff */
[----:B------:R1:W3:Y:S03]  /*5c80*/  SYNCS.PHASECHK.TRANS64.TRYWAIT P0, [R0+URZ+0x238], R2 ;  /* 0x00023802000075a7 */ /* 0x0002e600080011ff */
[----:B---3--:R-:W-:Y:S05]  /*5c90*/  @!P0 NANOSLEEP.SYNCS 0x989680 ;  /* 0x009896800000895d */ /* 0x008fea0003900000 */
[----:B------:R-:W3:Y:S02]  /*5ca0*/  @!P0 SYNCS.PHASECHK.TRANS64 P0, [R0+URZ+0x238], R2 ;  /* 0x00023802000085a7 */ /* 0x000ee400080010ff */
[----:B--23--:R-:W-:Y:S05]  /*5cb0*/  @P0 EXIT ;  /* 0x000000000000094d */ /* 0x00cfea0003800000 */
[----:B------:R-:W-:Y:S05]  /*5cc0*/  BRA `(.L_x_108) ;  /* 0xfffffffc00e87947 */ /* 0x000fea000383ffff */
.L_x_97:
[----:B------:R-:W-:-:S06]  /*5cd0*/  UISETP.GE.AND UP1, UPT, UR4, 0x4, UPT ;  /* 0x000000040400788c */ /* 0x000fcc000bf26270 */
[----:B------:R-:W-:-:S13]  /*5ce0*/  PLOP3.LUT P0, PT, PT, PT, UP1, 0x80, 0x8 ;  /* 0x000000000008781c */ /* 0x000fda0003f0f018 */
[----:B-1----:R-:W-:Y:S05]  /*5cf0*/  @!P0 EXIT ;  /* 0x000000000000894d */ /* 0x002fea0003800000 */
[----:B------:R-:W-:Y:S01]  /*5d00*/  BAR.SYNC.DEFER_BLOCKING 0x6, 0xa0 ;  /* 0x0182800000007b1d */ /* 0x000fe20000010000 */
[C---:B------:R-:W-:Y:S01]  /*5d10*/  IMAD.SHL.U32 R4, R111.reuse, 0x40, RZ ;  /* 0x000000406f047824 */ /* 0x040fe200078e00ff */
[C---:B------:R-:W-:Y:S01]  /*5d20*/  LOP3.LUT R112, R111.reuse, 0x60, RZ, 0xc0, !PT ;  /* 0x000000606f707812 */ /* 0x040fe200078ec0ff */
[C---:B------:R-:W-:Y:S01]  /*5d30*/  IMAD.SHL.U32 R110, R111.reuse, 0x20, RZ ;  /* 0x000000206f6e7824 */ /* 0x040fe200078e00ff */
[----:B------:R-:W-:Y:S01]  /*5d40*/  CS2R R108, SRZ ;  /* 0x00000000006c7805 */ /* 0x000fe2000001ff00 */
[C---:B------:R-:W-:Y:S01]  /*5d50*/  IMAD.SHL.U32 R5, R111.reuse, 0x2, RZ ;  /* 0x000000026f057824 */ /* 0x040fe200078e00ff */
[----:B------:R-:W-:Y:S02]  /*5d60*/  UMOV UR51, 0x400 ;  /* 0x0000040000337882 */ /* 0x000fe40000000000 */
[----:B------:R-:W1:Y:S01]  /*5d70*/  LDC R105, c[0x0][0x370] ;  /* 0x0000dc00ff697b82 */ /* 0x000e620000000800 */
[----:B------:R-:W-:Y:S01]  /*5d80*/  ULEA UR51, UR45, UR51, 0x18 ;  /* 0x000000332d337291 */ /* 0x000fe2000f8ec0ff */
[----:B------:R-:W-:Y:S01]  /*5d90*/  LOP3.LUT R0, R4, 0x180, RZ, 0xc0, !PT ;  /* 0x0000018004007812 */ /* 0x000fe200078ec0ff */
[C---:B------:R-:W-:Y:S01]  /*5da0*/  IMAD.U32 R46, R111.reuse, 0x10000, RZ ;  /* 0x000100006f2e7824 */ /* 0x040fe200078e00ff */
[----:B------:R-:W-:Y:S01]  /*5db0*/  LOP3.LUT R110, R110, 0xc00, RZ, 0xc0, !PT ;  /* 0x00000c006e6e7812 */ /* 0x000fe200078ec0ff */
[----:B------:R-:W-:Y:S01]  /*5dc0*/  UIADD3 UR4, UPT, UPT, UR51, 0x2400, URZ ;  /* 0x0000240033047890 */ /* 0x000fe2000fffe0ff */
[----:B------:R-:W-:Y:S01]  /*5dd0*/  LOP3.LUT R5, R0, 0x20, R5, 0xf8, !PT ;  /* 0x0000002000057812 */ /* 0x000fe200078ef805 */
[C---:B------:R-:W-:Y:S01]  /*5de0*/  IMAD.SHL.U32 R0, R111.reuse, 0x8, RZ ;  /* 0x000000086f007824 */ /* 0x040fe200078e00ff */
[----:B------:R-:W2:Y:S01]  /*5df0*/  LDC R42, c[0x0][0xb0c] ;  /* 0x0002c300ff2a7b82 */ /* 0x000ea20000000800 */
[----:B------:R-:W-:Y:S01]  /*5e00*/  LOP3.LUT R110, R110, 0x40, R4, 0xf8, !PT ;  /* 0x000000406e6e7812 */ /* 0x000fe200078ef804 */
[----:B------:R-:W-:Y:S01]  /*5e10*/  IMAD.MOV.U32 R45, RZ, RZ, RZ ;  /* 0x000000ffff2d7224 */ /* 0x000fe200078e00ff */
[----:B------:R-:W-:-:S02]  /*5e20*/  LOP3.LUT R111, R111, 0x2, RZ, 0xc0, !PT ;  /* 0x000000026f6f7812 */ /* 0x000fc400078ec0ff */
[----:B------:R-:W-:Y:S02]  /*5e30*/  CS2R R106, SRZ ;  /* 0x00000000006a7805 */ /* 0x000fe4000001ff00 */
[----:B------:R-:W-:Y:S01]  /*5e40*/  LOP3.LUT R0, R5, 0x30, R0, 0x78, !PT ;  /* 0x0000003005007812 */ /* 0x000fe200078e7800 */
[----:B------:R-:W-:Y:S01]  /*5e50*/  IMAD.U32 R115, RZ, RZ, UR4 ;  /* 0x00000004ff737e24 */ /* 0x000fe2000f8e00ff */
[----:B------:R-:W-:Y:S01]  /*5e60*/  LOP3.LUT R110, R110, 0x200, R4, 0xf8, !PT ;  /* 0x000002006e6e7812 */ /* 0x000fe200078ef804 */
[----:B------:R-:W3:Y:S01]  /*5e70*/  LDC R103, c[0x0][0xb20] ;  /* 0x0002c800ff677b82 */ /* 0x000ee20000000800 */
[----:B------:R-:W4:Y:S01]  /*5e80*/  LDS R2, [UR51+0x2a0] ;  /* 0x0002a033ff027984 */ /* 0x000f220008000800 */
[----:B------:R-:W-:Y:S01]  /*5e90*/  LOP3.LUT R46, R46, 0x600000, RZ, 0xc0, !PT ;  /* 0x006000002e2e7812 */ /* 0x000fe200078ec0ff */
[----:B------:R-:W-:Y:S01]  /*5ea0*/  IMAD.MOV R114, RZ, RZ, -R111 ;  /* 0x000000ffff727224 */ /* 0x000fe200078e0a6f */
[----:B------:R-:W-:Y:S01]  /*5eb0*/  LOP3.LUT R110, R110, R0, RZ, 0xfc, !PT ;  /* 0x000000006e6e7212 */ /* 0x000fe200078efcff */
[----:B------:R-:W1:Y:S03]  /*5ec0*/  LDCU.64 UR54, c[0x0][0x348] ;  /* 0x00006900ff3677ac */ /* 0x000e660008000a00 */
[----:B------:R-:W1:Y:S01]  /*5ed0*/  LDC R41, c[0x0][0xb30] ;  /* 0x0002cc00ff297b82 */ /* 0x000e620000000800 */
[----:B------:R-:W1:Y:S01]  /*5ee0*/  LDCU.64 UR36, c[0x0][0x888] ;  /* 0x00011100ff2477ac */ /* 0x000e620008000a00 */
[----:B------:R-:W1:Y:S06]  /*5ef0*/  LDCU.64 UR38, c[0x0][0x890] ;  /* 0x00011200ff2677ac */ /* 0x000e6c0008000a00 */
[----:B------:R-:W1:Y:S01]  /*5f00*/  LDC.64 R94, c[0x0][0xb10] ;  /* 0x0002c400ff5e7b82 */ /* 0x000e620000000a00 */
[----:B------:R-:W1:Y:S01]  /*5f10*/  LDCU.64 UR46, c[0x0][0xa90] ;  /* 0x00015200ff2e77ac */ /* 0x000e620008000a00 */
[----:B------:R-:W-:-:S06]  /*5f20*/  UIADD3 UR50, UPT, UPT, UR51, 0x400, URZ ;  /* 0x0000040033327890 */ /* 0x000fcc000fffe0ff */
[----:B------:R-:W1:Y:S08]  /*5f30*/  LDC.64 R38, c[0x0][0xb18] ;  /* 0x0002c600ff267b82 */ /* 0x000e700000000a00 */
[----:B------:R-:W1:Y:S08]  /*5f40*/  LDC.64 R36, c[0x0][0xb28] ;  /* 0x0002ca00ff247b82 */ /* 0x000e700000000a00 */
[----:B------:R-:W1:Y:S01]  /*5f50*/  LDC.64 R92, c[0x0][0x8b0] ;  /* 0x00022c00ff5c7b82 */ /* 0x000e620000000a00 */
[C---:B----4-:R-:W-:Y:S01]  /*5f60*/  VIADD R3, R2.reuse, 0x80 ;  /* 0x0000008002037836 */ /* 0x050fe20000000000 */
[----:B------:R-:W-:-:S04]  /*5f70*/  LOP3.LUT R2, R2, 0xffff, RZ, 0xc0, !PT ;  /* 0x0000ffff02027812 */ /* 0x000fc800078ec0ff */
[----:B------:R-:W-:Y:S02]  /*5f80*/  LOP3.LUT R3, R3, 0xffff, RZ, 0xc0, !PT ;  /* 0x0000ffff03037812 */ /* 0x000fe400078ec0ff */
[----:B------:R-:W4:Y:S03]  /*5f90*/  LDC.64 R82, c[0x0][0x8a8] ;  /* 0x00022a00ff527b82 */ /* 0x000f260000000a00 */
[----:B------:R1:W-:Y:S05]  /*5fa0*/  STL.64 [R1], R2 ;  /* 0x0000000201007387 */ /* 0x0003ea0000100a00 */
[----:B------:R-:W1:Y:S08]  /*5fb0*/  LDC.64 R98, c[0x0][0xa80] ;  /* 0x0002a000ff627b82 */ /* 0x000e700000000a00 */
[----:B------:R-:W1:Y:S08]  /*5fc0*/  LDC.64 R96, c[0x0][0xa88] ;  /* 0x0002a200ff607b82 */ /* 0x000e700000000a00 */
[----:B--23--:R-:W1:Y:S02]  /*5fd0*/  LDC R104, c[0x0][0x374] ;  /* 0x0000dd00ff687b82 */ /* 0x00ce640000000800 */
.L_x_135:
[----:B-1----:R-:W-:Y:S04]  /*5fe0*/  SHF.L.U32 R2, R108, 0x1f, RZ ;  /* 0x0000001f6c027819 */ /* 0x002fe800000006ff */
[----:B------:R-:W1:Y:S02]  /*5ff0*/  SYNCS.PHASECHK.TRANS64.TRYWAIT P0, [UR51+0x250], R2 ;  /* 0x00025002ff0075a7 */ /* 0x000e640008001133 */
[----:B-1----:R-:W-:Y:S05]  /*6000*/  @!P0 BRA `(.L_x_109) ;  /* 0x00000038009c8947 */ /* 0x002fea0003800000 */
.L_x_229:
[----:B------:R-:W2:Y:S01]  /*6010*/  LDC.64 R10, c[0x0][0xb10] ;  /* 0x0002c400ff0a7b82 */ /* 0x000ea20000000a00 */
[----:B------:R-:W3:Y:S01]  /*6020*/  LDS.128 R20, [UR51+0x290] ;  /* 0x00029033ff147984 */ /* 0x000ee20008000c00 */
[----:B------:R-:W-:Y:S01]  /*6030*/  UIADD3 UR4, UPT, UPT, UR51, 0x258, URZ ;  /* 0x0000025833047890 */ /* 0x000fe2000fffe0ff */
[----:B-1----:R-:W-:Y:S01]  /*6040*/  IMAD R0, R45, 0x4, R1 ;  /* 0x000000042d007824 */ /* 0x002fe200078e0201 */
[----:B------:R-:W-:Y:S04]  /*6050*/  ISETP.NE.AND P1, PT, R41, 0x1, PT ;  /* 0x000000012900780c */ /* 0x000fe80003f25270 */
[----:B------:R-:W1:Y:S01]  /*6060*/  LDC.64 R8, c[0x0][0xb18] ;  /* 0x0002c600ff087b82 */ /* 0x000e620000000a00 */
[----:B------:R-:W-:Y:S01]  /*6070*/  UPRMT UR4, URZ, 0x654, UR4 ;  /* 0x00000654ff047896 */ /* 0x000fe20008000004 */
[----:B------:R-:W-:Y:S01]  /*6080*/  ISETP.GE.AND P0, PT, R40, 0x1, PT ;  /* 0x000000012800780c */ /* 0x000fe20003f06270 */
[----:B------:R-:W-:Y:S01]  /*6090*/  @!PT LDS RZ, [RZ] ;  /* 0x00000000fffff984 */ /* 0x000fe20000000800 */
[----:B------:R-:W-:Y:S01]  /*60a0*/  @!PT LDS RZ, [RZ] ;  /* 0x00000000fffff984 */ /* 0x000fe20000000800 */
[----:B------:R-:W-:Y:S01]  /*60b0*/  @!PT LDS RZ, [RZ] ;  /* 0x00000000fffff984 */ /* 0x000fe20000000800 */
[----:B------:R-:W-:Y:S01]  /*60c0*/  @!PT LDS RZ, [RZ] ;  /* 0x00000000fffff984 */ /* 0x000fe20000000800 */
[----:B------:R4:W-:Y:S06]  /*60d0*/  MEMBAR.ALL.CTA ;  /* 0x0000000000007992 */ /* 0x0009ec0000008000 */
[----:B----4-:R-:W4:Y:S01]  /*60e0*/  FENCE.VIEW.ASYNC.S ;  /* 0x00000000000073c6 */ /* 0x010f220000000000 */
[----:B------:R-:W1:Y:S08]  /*60f0*/  @!P1 LDC R12, c[0x0][0xb20] ;  /* 0x0002c800ff0c9b82 */ /* 0x000e700000000800 */
[----:B------:R-:W1:Y:S01]  /*6100*/  @!P1 LDC R7, c[0x0][0xb0c] ;  /* 0x0002c300ff079b82 */ /* 0x000e620000000800 */
[----:B----4-:R-:W-:Y:S01]  /*6110*/  SYNCS.ARRIVE.TRANS64.RED.A1T0 RZ, [UR4], RZ ;  /* 0x000000ffffff79a7 */ /* 0x010fe20008100404 */
[----:B------:R4:W5:Y:S01]  /*6120*/  LDL R16, [R0] ;  /* 0x0000000000107983 */ /* 0x0009620000100800 */
[----:B---3--:R-:W-:Y:S04]  /*6130*/  LOP3.LUT P4, RZ, R22, 0x1, RZ, 0xc0, !PT ;  /* 0x0000000116ff7812 */ /* 0x008fe8000788c0ff */
[----:B------:R-:W-:Y:S09]  /*6140*/  P2R R116, PR, RZ, 0x10 ;  /* 0x00000010ff747803 */ /* 0x000ff20000000000 */
[----:B------:R-:W-:Y:S02]  /*6150*/  @P4 MOV R44, R20 ;  /* 0x00000014002c4202 */ /* 0x000fe40000000f00 */
[----:B------:R-:W-:Y:S01]  /*6160*/  @P4 LOP3.LUT R43, R21, 0xffff, RZ, 0xc0, !PT ;  /* 0x0000ffff152b4812 */ /* 0x000fe200078ec0ff */
[----:B--2-4-:R-:W-:Y:S06]  /*6170*/  @!P0 BRA `(.L_x_110) ;  /* 0x0000000000a48947 */ /* 0x014fec0003800000 */
[----:B------:R-:W-:Y:S01]  /*6180*/  IMAD.HI.U32 R0, R104, R39, RZ ;  /* 0x0000002768007227 */ /* 0x000fe200078e00ff */
[----:B------:R-:W-:Y:S02]  /*6190*/  ISETP.NE.AND P0, PT, R38, 0x1, PT ;  /* 0x000000012600780c */ /* 0x000fe40003f05270 */
[----:B------:R-:W-:Y:S01]  /*61a0*/  ISETP.NE.AND P2, PT, R40, 0x1, PT ;  /* 0x000000012800780c */ /* 0x000fe20003f45270 */
[----:B------:R-:W-:Y:S01]  /*61b0*/  IMAD.HI.U32 R4, R105, R94, RZ ;  /* 0x0000005e69047227 */ /* 0x000fe200078e00ff */
[----:B------:R-:W-:Y:S02]  /*61c0*/  SHF.R.U32.HI R0, RZ, R103, R0 ;  /* 0x00000067ff007219 */ /* 0x000fe40000011600 */
[----:B------:R-:W-:Y:S01]  /*61d0*/  ISETP.NE.AND P3, PT, R42, 0x1, PT ;  /* 0x000000012a00780c */ /* 0x000fe20003f65270 */
[----:B------:R-:W-:Y:S01]  /*61e0*/  IMAD.HI.U32 R6, R43, R39, RZ ;  /* 0x000000272b067227 */ /* 0x000fe200078e00ff */
[-C--:B------:R-:W-:Y:S02]  /*61f0*/  SHF.R.U32.HI R4, RZ, R95.reuse, R4 ;  /* 0x0000005fff047219 */ /* 0x080fe40000011604 */
        /* <DEDUP_REMOVED lines=14> */
[C---:B------:R-:W-:Y:S03]  /*62e0*/  IMAD.HI.U32 R0, R3.reuse, R36, RZ ;  /* 0x0000002403007227 */ /* 0x040fe600078e00ff */
[C---:B------:R-:W-:Y:S02]  /*62f0*/  ISETP.GE.OR P0, PT, R2.reuse, R5, P0 ;  /* 0x000000050200720c */ /* 0x040fe40000706670 */
[----:B------:R-:W-:Y:S04]  /*6300*/  SHF.R.U32.HI R0, RZ, R37, R0 ;  /* 0x00000025ff007219 */ /* 0x000fe80000011600 */
[C---:B------:R-:W-:Y:S05]  /*6310*/  SEL R6, R3.reuse, R0, !P2 ;  /* 0x0000000003067207 */ /* 0x040fea0005000000 */
        /* <DEDUP_REMOVED lines=14> */
[----:B------:R-:W-:Y:S07]  /*6400*/  IMAD R43, R3, R38, R43 ;  /* 0x00000026032b7224 */ /* 0x000fee00078e022b */
.L_x_110:
[----:B-1----:R-:W-:Y:S01]  /*6410*/  @!P1 ISETP.NE.AND P0, PT, R8, 0x1, PT ;  /* 0x000000010800980c */ /* 0x002fe20003f05270 */
[----:B------:R-:W-:Y:S01]  /*6420*/  @!P1 IMAD.HI.U32 R0, R44, R10, RZ ;  /* 0x0000000a2c009227 */ /* 0x000fe200078e00ff */
[----:B------:R-:W-:Y:S01]  /*6430*/  @!P1 ISETP.NE.AND P2, PT, R7, 0x1, PT ;  /* 0x000000010700980c */ /* 0x000fe20003f45270 */
[----:B------:R-:W-:Y:S01]  /*6440*/  ULOP3.LUT UP0, URZ, UR50, 0x1b0, URZ, 0xc0, !UPT ;  /* 0x000001b032ff7892 */ /* 0x000fe2000f80c0ff */
[----:B------:R-:W-:Y:S01]  /*6450*/  @P4 SHF.R.U32.HI R20, RZ, 0x10, R21 ;  /* 0x00000010ff144819 */ /* 0x000fe20000011615 */
[C---:B------:R-:W-:Y:S01]  /*6460*/  @!P1 IMAD.HI.U32 R2, R43.reuse, R9, RZ ;  /* 0x000000092b029227 */ /* 0x040fe200078e00ff */
[----:B------:R-:W-:Y:S02]  /*6470*/  @!P1 SHF.R.U32.HI R0, RZ, R11, R0 ;  /* 0x0000000bff009219 */ /* 0x000fe40000011600 */
[----:B------:R-:W-:Y:S02]  /*6480*/  R2UR UR41, R14 ;  /* 0x000000000e2972ca */ /* 0x000fe400000e0000 */
[----:B------:R-:W-:Y:S02]  /*6490*/  @!P1 SHF.R.U32.HI R2, RZ, R12, R2 ;  /* 0x0000000cff029219 */ /* 0x000fe40000011602 */
[----:B------:R-:W-:Y:S02]  /*64a0*/  @!P1 SEL R3, R44, R0, !P2 ;  /* 0x000000002c039207 */ /* 0x000fe40005000000 */
[----:B------:R-:W-:Y:S02]  /*64b0*/  @!P1 SEL R2, R43, R2, !P0 ;  /* 0x000000022b029207 */ /* 0x000fe40004000000 */
[----:B------:R-:W-:Y:S03]  /*64c0*/  @P4 R2UR UR52, R20 ;  /* 0x00000000143442ca */ /* 0x000fe600000e0000 */
[----:B------:R-:W-:Y:S02]  /*64d0*/  @!P1 IMAD.IADD R0, R2, 0x1, -R3 ;  /* 0x0000000102009824 */ /* 0x000fe400078e0a03 */
[----:B------:R-:W-:Y:S01]  /*64e0*/  @!P1 IMAD.IADD R2, R3, 0x1, -R2 ;  /* 0x0000000103029824 */ /* 0x000fe200078e0a02 */
[----:B------:R-:W-:Y:S01]  /*64f0*/  USHF.L.U32 UR41, UR41, 0x7, URZ ;  /* 0x0000000729297899 */ /* 0x000fe200080006ff */
[----:B------:R-:W-:Y:S02]  /*6500*/  @!P1 IMAD R44, R0, R7, R44 ;  /* 0x00000007002c9224 */ /* 0x000fe400078e022c */
[----:B------:R-:W-:Y:S01]  /*6510*/  @!P1 IMAD R43, R2, R8, R43 ;  /* 0x00000008022b9224 */ /* 0x000fe200078e022b */
[----:B------:R-:W-:Y:S08]  /*6520*/  BRA.U !UP0, `(.L_x_111) ;  /* 0x0000000108407547 */ /* 0x000ff0000b800000 */
[----:B------:R-:W1:Y:S01]  /*6530*/  LDCU.64 UR8, c[0x4][0x80] ;  /* 0x01001000ff0877ac */ /* 0x000e620008000a00 */
[----:B------:R-:W-:Y:S01]  /*6540*/  MOV R3, 0x0 ;  /* 0x0000000000037802 */ /* 0x000fe20000000f00 */
[----:B------:R-:W-:Y:S02]  /*6550*/  HFMA2 R12, -RZ, RZ, 0, 5.9604644775390625e-08 ;  /* 0x00000001ff0c7431 */ /* 0x000fe400000001ff */
[----:B------:R-:W-:Y:S02]  /*6560*/  IMAD.MOV.U32 R8, RZ, RZ, 0x70 ;  /* 0x00000070ff087424 */ /* 0x000fe400078e00ff */
[----:B------:R-:W-:Y:S01]  /*6570*/  IMAD.MOV.U32 R13, RZ, RZ, RZ ;  /* 0x000000ffff0d7224 */ /* 0x000fe200078e00ff */
[----:B------:R-:W2:Y:S01]  /*6580*/  LDCU.64 UR6, c[0x4][0x88] ;  /* 0x01001100ff0677ac */ /* 0x000ea20008000a00 */
[----:B------:R-:W3:Y:S01]  /*6590*/  LDC.64 R2, c[0x4][R3] ;  /* 0x0100000003027b82 */ /* 0x000ee20000000a00 */
[----:B------:R-:W4:Y:S01]  /*65a0*/  LDCU.64 UR4, c[0x4][0x8] ;  /* 0x01000100ff0477ac */ /* 0x000f220008000a00 */
[----:B-1----:R-:W-:Y:S01]  /*65b0*/  MOV R5, UR9 ;  /* 0x0000000900057c02 */ /* 0x002fe20008000f00 */
[----:B------:R-:W-:Y:S01]  /*65c0*/  IMAD.U32 R4, RZ, RZ, UR8 ;  /* 0x00000008ff047e24 */ /* 0x000fe2000f8e00ff */
[----:B--2---:R-:W-:Y:S01]  /*65d0*/  MOV R7, UR7 ;  /* 0x0000000700077c02 */ /* 0x004fe20008000f00 */
[----:B------:R-:W-:Y:S01]  /*65e0*/  IMAD.U32 R6, RZ, RZ, UR6 ;  /* 0x00000006ff067e24 */ /* 0x000fe2000f8e00ff */
[----:B----4-:R-:W-:Y:S01]  /*65f0*/  MOV R11, UR5 ;  /* 0x00000005000b7c02 */ /* 0x010fe20008000f00 */
[----:B------:R-:W-:Y:S02]  /*6600*/  IMAD.U32 R10, RZ, RZ, UR4 ;  /* 0x00000004ff0a7e24 */ /* 0x000fe4000f8e00ff */
[----:B------:R-:W-:Y:S07]  /*6610*/  LEPC R20, `(.L_x_111) ;  /* 0x000000001014794e */ /* 0x000fee0000000000 */
[----:B---3-5:R-:W-:Y:S05]  /*6620*/  CALL.ABS.NOINC R2 ;  /* 0x0000000002007343 */ /* 0x028fea0003c00000 */
.L_x_111:
[----:B------:R-:W-:Y:S01]  /*6630*/  LOP3.LUT P0, RZ, R115, 0x1b0, RZ, 0xc0, !PT ;  /* 0x000001b073ff7812 */ /* 0x000fe2000780c0ff */
[----:B------:R-:W-:Y:S11]  /*6640*/  BSSY.RECONVERGENT B6, `(.L_x_112) ;  /* 0x0000013000067945 */ /* 0x000ff60003800200 */
[----:B------:R-:W-:Y:S01]  /*6650*/  @!UPT UIADD3 URZ, UPT, UPT, URZ, URZ, URZ ;  /* 0x000000fffffff290 */ /* 0x000fe2000fffe0ff */
[----:B------:R-:W-:Y:S05]  /*6660*/  @!P0 BRA `(.L_x_113) ;  /* 0x0000000000408947 */ /* 0x000fea0003800000 */
        /* <DEDUP_REMOVED lines=16> */
.L_x_113:
[----:B------:R-:W-:Y:S05]  /*6770*/  BSYNC.RECONVERGENT B6 ;  /* 0x0000000000067941 */ /* 0x000fea0003800200 */
.L_x_112:
[----:B------:R-:W-:Y:S01]  /*6780*/  ISETP.NE.U32.AND P4, PT, R92, RZ, PT ;  /* 0x000000ff5c00720c */ /* 0x000fe20003f85070 */
[----:B------:R-:W-:Y:S01]  /*6790*/  UISETP.NE.AND UP2, UPT, UR53, URZ, UPT ;  /* 0x000000ff3500728c */ /* 0x000fe2000bf45270 */
[----:B------:R-:W-:Y:S01]  /*67a0*/  ISETP.NE.U32.AND P2, PT, RZ, UR36, PT ;  /* 0x00000024ff007c0c */ /* 0x000fe2000bf45070 */
[----:B------:R-:W-:Y:S01]  /*67b0*/  UISETP.NE.U32.AND UP1, UPT, UR38, URZ, UPT ;  /* 0x000000ff2600728c */ /* 0x000fe2000bf25070 */
[----:B------:R-:W-:Y:S01]  /*67c0*/  ISETP.NE.AND.EX P4, PT, R93, RZ, PT, P4 ;  /* 0x000000ff5d00720c */ /* 0x000fe20003f85340 */
[----:B------:R-:W-:Y:S01]  /*67d0*/  UPLOP3.LUT UP0, UPT, UPT, UPT, UPT, 0x40, 0x4 ;  /* 0x000000000004789c */ /* 0x000fe20003f0e870 */
[----:B------:R-:W-:Y:S01]  /*67e0*/  ISETP.NE.AND.EX P2, PT, RZ, UR37, PT, P2 ;  /* 0x00000025ff007c0c */ /* 0x000fe2000bf45320 */
[----:B------:R-:W-:Y:S01]  /*67f0*/  UISETP.NE.AND.EX UP1, UPT, UR39, URZ, UPT, UP1 ;  /* 0x000000ff2700728c */ /* 0x000fe2000bf25310 */
[----:B------:R-:W-:Y:S04]  /*6800*/  PLOP3.LUT P1, PT, PT, PT, UP2, 0x80, 0x8 ;  /* 0x000000000008781c */ /* 0x000fe80003f2f028 */
[----:B------:R-:W-:Y:S06]  /*6810*/  @UP2 UPLOP3.LUT UP0, UPT, UPT, UPT, UP1, 0x80, 0x8 ;  /* 0x000000000008289c */ /* 0x000fec0003f0f010 */
[----:B------:R-:W-:Y:S01]  /*6820*/  PLOP3.LUT P0, PT, PT, PT, UP0, 0x80, 0x8 ;  /* 0x000000000008781c */ /* 0x000fe20003f0f008 */
[----:B------:R-:W-:Y:S01]  /*6830*/  @!UPT UIADD3 URZ, UPT, UPT, URZ, URZ, URZ ;  /* 0x000000fffffff290 */ /* 0x000fe2000fffe0ff */
[----:B------:R-:W-:Y:S11]  /*6840*/  BRA.U !UP1, `(.L_x_114) ;  /* 0x0000000109387547 */ /* 0x000ff6000b800000 */
[----:B------:R-:W-:Y:S01]  /*6850*/  UISETP.NE.U32.AND UP0, UPT, UR36, URZ, UPT ;  /* 0x000000ff2400728c */ /* 0x000fe2000bf05070 */
[----:B------:R-:W-:Y:S02]  /*6860*/  HFMA2 R0, -RZ, RZ, 0, 5.9604644775390625e-08 ;  /* 0x00000001ff007431 */ /* 0x000fe400000001ff */
[----:B------:R-:W-:Y:S01]  /*6870*/  IMAD.MOV.U32 R102, RZ, RZ, 0x1 ;  /* 0x00000001ff667424 */ /* 0x000fe200078e00ff */
[----:B------:R-:W-:Y:S06]  /*6880*/  UISETP.NE.AND.EX UP0, UPT, UR37, URZ, UPT, UP0 ;  /* 0x000000ff2500728c */ /* 0x000fec000bf05300 */
        /* <DEDUP_REMOVED lines=9> */
[----:B-12---:R-:W-:Y:S02]  /*6920*/  @!P3 IMAD.U32 R49, RZ, RZ, UR4 ;  /* 0x00000004ff31be24 */ /* 0x006fe4000f8e00ff */
.L_x_114:
[----:B------:R-:W-:Y:S05]  /*6930*/  @!P4 BRA `(.L_x_115) ;  /* 0x000000000020c947 */ /* 0x000fea0003800000 */
[----:B------:R-:W-:Y:S04]  /*6940*/  ISETP.NE.U32.AND P3, PT, R82, RZ, PT ;  /* 0x000000ff5200720c */ /* 0x000fe80003f65070 */
[----:B------:R-:W-:Y:S11]  /*6950*/  ISETP.NE.AND.EX P3, PT, R83, RZ, PT, P3 ;  /* 0x000000ff5300720c */ /* 0x000ff60003f65330 */
[----:B------:R-:W-:Y:S02]  /*6960*/  @!UPT UIADD3 URZ, UPT, UPT, URZ, URZ, URZ ;  /* 0x000000fffffff290 */ /* 0x000fe4000fffe0ff */
[----:B------:R-:W1:Y:S01]  /*6970*/  @P3 LDC.64 R2, c[0x0][0x8a8] ;  /* 0x00022a00ff023b82 */ /* 0x000e620000000a00 */
[----:B------:R-:W-:Y:S04]  /*6980*/  @P3 IMAD R0, R92, UR56, RZ ;  /* 0x000000385c003c24 */ /* 0x000fe8000f8e02ff */
[----:B-1----:R-:W-:Y:S05]  /*6990*/  @P3 IMAD.WIDE R2, R0, 0x4, R2 ;  /* 0x0000000400023825 */ /* 0x002fea00078e0202 */
[----:B-----5:R1:W5:Y:S02]  /*69a0*/  @P3 LDG.E R47, desc[UR48][R2.64] ;  /* 0x00000030022f3981 */ /* 0x020364000c1e1900 */
[----:B-1----:R-:W2:Y:S02]  /*69b0*/  @!P3 LDC R47, c[0x0][0x8a0] ;  /* 0x00022800ff2fbb82 */ /* 0x002ea40000000800 */
.L_x_115:
[----:B-----5:R-:W-:Y:S01]  /*69c0*/  FSETP.NEU.AND P4, PT, R49, RZ, PT ;  /* 0x000000ff3100720b */ /* 0x020fe20003f8d000 */
[----:B------:R-:W-:Y:S01]  /*69d0*/  IMAD.SHL.U32 R119, R17, 0x40, RZ ;  /* 0x0000004011777824 */ /* 0x000fe200078e00ff */
[----:B------:R-:W-:Y:S01]  /*69e0*/  SEL R5, RZ, 0xffffffff, P2 ;  /* 0xffffffffff057807 */ /* 0x000fe20001000000 */
[----:B------:R-:W-:Y:S01]  /*69f0*/  BSSY B1, `(.L_x_116) ;  /* 0x0000047000017945 */ /* 0x000fe20003800000 */
[----:B------:R-:W-:Y:S01]  /*6a00*/  LOP3.LUT P3, RZ, R102, 0xff, RZ, 0xc0, !PT ;  /* 0x000000ff66ff7812 */ /* 0x000fe2000786c0ff */
[----:B------:R-:W-:Y:S01]  /*6a10*/  IMAD.HI.U32 R117, R119, R99, RZ ;  /* 0x0000006377757227 */ /* 0x000fe200078e00ff */
[----:B------:R-:W-:Y:S02]  /*6a20*/  @P1 SEL R0, RZ, 0xffffffff, P4 ;  /* 0xffffffffff001807 */ /* 0x000fe40002000000 */
[----:B------:R-:W-:Y:S01]  /*6a30*/  LEA R120, R45, UR51, 0x3 ;  /* 0x000000332d787c11 */ /* 0x000fe2000f8e18ff */
[----:B------:R-:W-:Y:S01]  /*6a40*/  IMAD.MOV.U32 R121, RZ, RZ, 0x1 ;  /* 0x00000001ff797424 */ /* 0x000fe200078e00ff */
[----:B------:R-:W-:Y:S01]  /*6a50*/  @P0 SEL R0, R5, R0, !P3 ;  /* 0x0000000005000207 */ /* 0x000fe20005800000 */
[----:B------:R-:W-:Y:S01]  /*6a60*/  IMAD.IADD R48, R46, 0x1, R16 ;  /* 0x000000012e307824 */ /* 0x000fe200078e0210 */
[----:B------:R-:W-:Y:S02]  /*6a70*/  ISETP.NE.AND P2, PT, R98, 0x1, PT ;  /* 0x000000016200780c */ /* 0x000fe40003f45270 */
[----:B------:R-:W-:Y:S02]  /*6a80*/  CS2R R90, SRZ ;  /* 0x00000000005a7805 */ /* 0x000fe4000001ff00 */
[----:B------:R-:W-:Y:S02]  /*6a90*/  @P1 LOP3.LUT R0, R0, 0x1, RZ, 0xc0, !PT ;  /* 0x0000000100001812 */ /* 0x000fe400078ec0ff */
[----:B------:R-:W-:Y:S02]  /*6aa0*/  CS2R R88, SRZ ;  /* 0x0000000000587805 */ /* 0x000fe4000001ff00 */
[----:B------:R-:W-:Y:S02]  /*6ab0*/  SHF.R.U32.HI R117, RZ, R96, R117 ;  /* 0x00000060ff757219 */ /* 0x000fe40000011675 */
[----:B------:R-:W-:Y:S02]  /*6ac0*/  CS2R R86, SRZ ;  /* 0x0000000000567805 */ /* 0x000fe4000001ff00 */
[----:B------:R-:W-:Y:S02]  /*6ad0*/  ISETP.NE.U32.OR P6, PT, R0, 0x1, !P1 ;  /* 0x000000010000780c */ /* 0x000fe40004fc5470 */
[----:B------:R-:W-:Y:S02]  /*6ae0*/  CS2R R84, SRZ ;  /* 0x0000000000547805 */ /* 0x000fe4000001ff00 */
[----:B------:R-:W-:Y:S02]  /*6af0*/  LEA R0, R107, UR51, 0x3 ;  /* 0x000000336b007c11 */ /* 0x000fe4000f8e18ff */
[----:B------:R-:W-:Y:S02]  /*6b00*/  SEL R117, R119, R117, !P2 ;  /* 0x0000007577757207 */ /* 0x000fe40005000000 */
[----:B------:R-:W-:Y:S02]  /*6b10*/  PLOP3.LUT P2, PT, PT, PT, UP1, 0x80, 0x8 ;  /* 0x000000000008781c */ /* 0x000fe40003f4f018 */
[----:B------:R-:W-:Y:S01]  /*6b20*/  SEL R4, RZ, 0xffffffff, P4 ;  /* 0xffffffffff047807 */ /* 0x000fe20002000000 */
[----:B------:R-:W-:Y:S01]  /*6b30*/  IMAD.HI.U32 R118, R117, UR46, RZ ;  /* 0x0000002e75767c27 */ /* 0x000fe2000f8e00ff */
[----:B------:R-:W-:Y:S02]  /*6b40*/  ISETP.NE.AND P4, PT, R97, 0x1, PT ;  /* 0x000000016100780c */ /* 0x000fe40003f85270 */
[----:B------:R-:W-:Y:S01]  /*6b50*/  P2R R2, PR, RZ, 0x40 ;  /* 0x00000040ff027803 */ /* 0x000fe20000000000 */
[----:B------:R-:W-:Y:S01]  /*6b60*/  IMAD.MOV R6, RZ, RZ, -R117 ;  /* 0x000000ffff067224 */ /* 0x000fe200078e0a75 */
[----:B------:R-:W-:Y:S02]  /*6b70*/  @P6 SHF.L.U32 R3, R106, 0x1f, RZ ;  /* 0x0000001f6a036819 */ /* 0x000fe400000006ff */
[----:B------:R-:W-:Y:S01]  /*6b80*/  SHF.R.U32.HI R118, RZ, UR47, R118 ;  /* 0x0000002fff767c19 */ /* 0x000fe20008011676 */
[----:B------:R-:W-:Y:S01]  /*6b90*/  IMAD R119, R98, R6, R119 ;  /* 0x0000000662777224 */ /* 0x000fe200078e0277 */
[----:B------:R1:W3:Y:S01]  /*6ba0*/  @P6 SYNCS.PHASECHK.TRANS64.TRYWAIT P1, [R0+URZ+0x220], R3 ;  /* 0x00022003000065a7 */ /* 0x0002e200080211ff */
[----:B------:R-:W-:Y:S02]  /*6bb0*/  @P2 SEL R4, R5, R4, !P3 ;  /* 0x0000000405042207 */ /* 0x000fe40005800000 */
[----:B------:R-:W-:Y:S02]  /*6bc0*/  SEL R118, R117, R118, !P4 ;  /* 0x0000007675767207 */ /* 0x000fe40006000000 */
[----:B------:R-:W-:Y:S03]  /*6bd0*/  LOP3.LUT R4, R4, 0x1, RZ, 0xc0, !PT ;  /* 0x0000000104047812 */ /* 0x000fe600078ec0ff */
[----:B------:R-:W-:Y:S01]  /*6be0*/  IMAD.MOV R5, RZ, RZ, -R118 ;  /* 0x000000ffff057224 */ /* 0x000fe200078e0a76 */
[----:B------:R-:W-:Y:S03]  /*6bf0*/  ISETP.NE.U32.AND P5, PT, R4, 0x1, PT ;  /* 0x000000010400780c */ /* 0x000fe60003fa5070 */
[----:B------:R-:W-:Y:S01]  /*6c00*/  IMAD R117, R97, R5, R117 ;  /* 0x0000000561757224 */ /* 0x000fe200078e0275 */
[----:B------:R-:W-:Y:S02]  /*6c10*/  P2R R122, PR, RZ, 0x20 ;  /* 0x00000020ff7a7803 */ /* 0x000fe40000000000 */
[----:B-1----:R-:W-:Y:S04]  /*6c20*/  SHF.L.U32 R3, R109, 0x1f, RZ ;  /* 0x0000001f6d037819 */ /* 0x002fe800000006ff */
[----:B------:R1:W4:Y:S01]  /*6c30*/  SYNCS.PHASECHK.TRANS64.TRYWAIT P0, [R120+URZ+0x260], R3 ;  /* 0x00026003780075a7 */ /* 0x00032200080011ff */
[----:B---3--:R-:W-:Y:S01]  /*6c40*/  @P6 SEL R121, RZ, 0x1, !P1 ;  /* 0x00000001ff796807 */ /* 0x008fe20004800000 */
[----:B-1----:R-:W-:Y:S06]  /*6c50*/  @!P6 BRA `(.L_x_117) ;  /* 0x000000000080e947 */ /* 0x002fec0003800000 */
[----:B------:R-:W-:Y:S01]  /*6c60*/  @P5 IMAD R7, R107, 0x1000, R110 ;  /* 0x000010006b075824 */ /* 0x000fe200078e026e */
[----:B------:R-:W1:Y:S01]  /*6c70*/  S2R R4, SR_CgaCtaId ;  /* 0x0000000000047919 */ /* 0x000e620000008800 */
[----:B------:R-:W-:Y:S01]  /*6c80*/  ISETP.NE.AND P1, PT, R121, RZ, PT ;  /* 0x000000ff7900720c */ /* 0x000fe20003f25270 */
[----:B------:R-:W-:Y:S01]  /*6c90*/  BSSY B0, `(.L_x_118) ;  /* 0x000000b000007945 */ /* 0x000fe20003800000 */
[----:B------:R-:W-:Y:S01]  /*6ca0*/  @P5 VIADD R6, R7, UR51 ;  /* 0x0000003307065c36 */ /* 0x000fe20008000000 */
[----:B------:R-:W-:Y:S02]  /*6cb0*/  CS2R R86, SRZ ;  /* 0x0000000000567805 */ /* 0x000fe4000001ff00 */
[----:B------:R-:W-:Y:S02]  /*6cc0*/  CS2R R84, SRZ ;  /* 0x0000000000547805 */ /* 0x000fe4000001ff00 */
[----:B------:R-:W-:Y:S01]  /*6cd0*/  CS2R R90, SRZ ;  /* 0x00000000005a7805 */ /* 0x000fe2000001ff00 */
[----:B------:R-:W-:Y:S01]  /*6ce0*/  @P5 IMAD R6, R111, -0x10, R6 ;  /* 0xfffffff06f065824 */ /* 0x000fe200078e0206 */
[----:B------:R-:W-:Y:S04]  /*6cf0*/  CS2R R88, SRZ ;  /* 0x0000000000587805 */ /* 0x000fe8000001ff00 */
[----:B------:R-:W-:Y:S05]  /*6d00*/  @P1 BRA `(.L_x_119) ;  /* 0x00000000000c1947 */ /* 0x000fea0003800000 */
[----:B------:R-:W-:Y:S04]  /*6d10*/  SHF.L.U32 R5, R106, 0x1f, RZ ;  /* 0x0000001f6a057819 */ /* 0x000fe800000006ff */
[----:B------:R-:W3:Y:S02]  /*6d20*/  SYNCS.PHASECHK.TRANS64.TRYWAIT P1, [R0+URZ+0x220], R5 ;  /* 0x00022005000075a7 */ /* 0x000ee400080211ff */
[----:B---3--:R-:W-:Y:S05]  /*6d30*/  @!P1 BRA `(.L_x_120) ;  /* 0x0000002c00689947 */ /* 0x008fea0003800000 */
.L_x_119:
[----:B------:R-:W-:Y:S05]  /*6d40*/  BSYNC B0 ;  /* 0x0000000000007941 */ /* 0x000fea0003800000 */
.L_x_118:
[----:B------:R-:W-:Y:S01]  /*6d50*/  ISETP.NE.AND P1, PT, R122, RZ, PT ;  /* 0x000000ff7a00720c */ /* 0x000fe20003f25270 */
[----:B---3--:R-:W-:Y:S02]  /*6d60*/  VIADD R0, R0, 0x230 ;  /* 0x0000023000007836 */ /* 0x008fe40000000000 */
[----:B------:R-:W-:Y:S03]  /*6d70*/  VIADD R107, R107, 0x1 ;  /* 0x000000016b6b7836 */ /* 0x000fe60000000000 */
[----:B-1----:R-:W-:Y:S07]  /*6d80*/  PRMT R0, R4, 0x654, R0 ;  /* 0x0000065404007816 */ /* 0x002fee0000000000 */
[----:B------:R1:W3:Y:S04]  /*6d90*/  @P1 LDS.128 R84, [R7+UR51+0x400] ;  /* 0x0004003307541984 */ /* 0x0002e80008000c00 */
[----:B------:R1:W1:Y:S01]  /*6da0*/  @P1 LDS.128 R88, [R6+0x410] ;  /* 0x0004100006581984 */ /* 0x0002620000000c00 */
[C---:B------:R-:W-:Y:S01]  /*6db0*/  ISETP.NE.AND P1, PT, R107.reuse, 0x2, PT ;  /* 0x000000026b00780c */ /* 0x040fe20003f25270 */
[----:B------:R-:W-:Y:S01]  /*6dc0*/  @!PT LDS RZ, [RZ] ;  /* 0x00000000fffff984 */ /* 0x000fe20000000800 */
[----:B------:R-:W-:Y:S01]  /*6dd0*/  @!PT LDS RZ, [RZ] ;  /* 0x00000000fffff984 */ /* 0x000fe20000000800 */
[----:B------:R-:W-:Y:S01]  /*6de0*/  @!PT LDS RZ, [RZ] ;  /* 0x00000000fffff984 */ /* 0x000fe20000000800 */
[----:B------:R-:W-:Y:S01]  /*6df0*/  @!PT LDS RZ, [RZ] ;  /* 0x00000000fffff984 */ /* 0x000fe20000000800 */
[----:B------:R5:W-:Y:S06]  /*6e00*/  MEMBAR.ALL.CTA ;  /* 0x0000000000007992 */ /* 0x000bec0000008000 */
[----:B-----5:R-:W5:Y:S01]  /*6e10*/  FENCE.VIEW.ASYNC.S ;  /* 0x00000000000073c6 */ /* 0x020f620000000000 */
[----:B------:R-:W-:Y:S01]  /*6e20*/  SEL R107, R107, RZ, P1 ;  /* 0x000000ff6b6b7207 */ /* 0x000fe20000800000 */
[----:B-----5:R5:W-:Y:S02]  /*6e30*/  SYNCS.ARRIVE.TRANS64.RED.A1T0 RZ, [R0+URZ], RZ ;  /* 0x000000ff00ff79a7 */ /* 0x020be400081004ff */
[----:B-----5:R-:W-:Y:S04]  /*6e40*/  SEL R0, RZ, 0x1, P1 ;  /* 0x00000001ff007807 */ /* 0x020fe80000800000 */
[----:B---3--:R-:W-:Y:S02]  /*6e50*/  LOP3.LUT R106, R106, R0, RZ, 0x3c, !PT ;  /* 0x000000006a6a7212 */ /* 0x008fe400078e3cff */
.L_x_117:
[----:B------:R-:W-:Y:S05]  /*6e60*/  BSYNC B1 ;  /* 0x0000000000017941 */ /* 0x000fea0003800000 */
.L_x_116:
[----:B------:R-:W-:Y:S04]  /*6e70*/  SHF.R.U32.HI R0, RZ, 0x15, R48 ;  /* 0x00000015ff007819 */ /* 0x000fe80000011630 */
[----:B------:R-:W-:Y:S01]  /*6e80*/  LOP3.LUT P1, RZ, R0, 0x3, R113, 0x48, !PT ;  /* 0x0000000300ff7812 */ /* 0x000fe20007824871 */
[----:B------:R-:W-:Y:S01]  /*6e90*/  @!UPT UIADD3 URZ, UPT, UPT, URZ, URZ, URZ ;  /* 0x000000fffffff290 */ /* 0x000fe2000fffe0ff */
[----:B----4-:R-:W-:Y:S11]  /*6ea0*/  @P0 BRA `(.L_x_121) ;  /* 0x0000000000080947 */ /* 0x010ff60003800000 */
[----:B------:R-:W3:Y:S02]  /*6eb0*/  SYNCS.PHASECHK.TRANS64.TRYWAIT P0, [R120+URZ+0x260], R3 ;  /* 0x00026003780075a7 */ /* 0x000ee400080011ff */
[----:B---3--:R-:W-:Y:S05]  /*6ec0*/  @!P0 BRA `(.L_x_122) ;  /* 0x0000002c00188947 */ /* 0x008fea0003800000 */
.L_x_121:
[----:B------:R-:W-:Y:S04]  /*6ed0*/  BSSY.RECONVERGENT B6, `(.L_x_123) ;  /* 0x0000012000067945 */ /* 0x000fe80003800200 */
[----:B------:R-:W-:Y:S05]  /*6ee0*/  @!P1 BRA `(.L_x_124) ;  /* 0x0000000000409947 */ /* 0x000fea0003800000 */
[----:B------:R-:W4:Y:S01]  /*6ef0*/  LDCU.64 UR8, c[0x4][0x70] ;  /* 0x01000e00ff0877ac */ /* 0x000f220008000a00 */
[----:B------:R-:W-:Y:S01]  /*6f00*/  MOV R15, 0x0 ;  /* 0x00000000000f7802 */ /* 0x000fe20000000f00 */
[----:B------:R-:W-:Y:S02]  /*6f10*/  HFMA2 R12, -RZ, RZ, 0, 5.9604644775390625e-08 ;  /* 0x00000001ff0c7431 */ /* 0x000fe400000001ff */
[----:B------:R-:W-:Y:S02]  /*6f20*/  IMAD.MOV.U32 R8, RZ, RZ, 0x192 ;  /* 0x00000192ff087424 */ /* 0x000fe400078e00ff */
[----:B------:R-:W-:Y:S01]  /*6f30*/  IMAD.MOV.U32 R13, RZ, RZ, RZ ;  /* 0x000000ffff0d7224 */ /* 0x000fe200078e00ff */
[----:B------:R-:W1:Y:S01]  /*6f40*/  LDCU.64 UR6, c[0x4][0x78] ;  /* 0x01000f00ff0677ac */ /* 0x000e620008000a00 */
[----:B------:R-:W2:Y:S01]  /*6f50*/  LDC.64 R14, c[0x4][R15] ;  /* 0x010000000f0e7b82 */ /* 0x000ea20000000a00 */
[----:B------:R-:W5:Y:S01]  /*6f60*/  LDCU.64 UR4, c[0x4][0x10] ;  /* 0x01000200ff0477ac */ /* 0x000f620008000a00 */
[----:B----4-:R-:W-:Y:S01]  /*6f70*/  MOV R5, UR9 ;  /* 0x0000000900057c02 */ /* 0x010fe20008000f00 */
[----:B------:R-:W-:Y:S01]  /*6f80*/  IMAD.U32 R4, RZ, RZ, UR8 ;  /* 0x00000008ff047e24 */ /* 0x000fe2000f8e00ff */
[----:B-1----:R-:W-:Y:S01]  /*6f90*/  MOV R7, UR7 ;  /* 0x0000000700077c02 */ /* 0x002fe20008000f00 */
[----:B------:R-:W-:Y:S01]  /*6fa0*/  IMAD.U32 R6, RZ, RZ, UR6 ;  /* 0x00000006ff067e24 */ /* 0x000fe2000f8e00ff */
[----:B-----5:R-:W-:Y:S01]  /*6fb0*/  MOV R11, UR5 ;  /* 0x00000005000b7c02 */ /* 0x020fe20008000f00 */
[----:B------:R-:W-:Y:S02]  /*6fc0*/  IMAD.U32 R10, RZ, RZ, UR4 ;  /* 0x00000004ff0a7e24 */ /* 0x000fe4000f8e00ff */
[----:B------:R-:W-:Y:S07]  /*6fd0*/  LEPC R20, `(.L_x_124) ;  /* 0x000000001014794e */ /* 0x000fee0000000000 */
[----:B--23--:R-:W-:Y:S05]  /*6fe0*/  CALL.ABS.NOINC R14 ;  /* 0x000000000e007343 */ /* 0x00cfea0003c00000 */
.L_x_124:
[----:B------:R-:W-:Y:S05]  /*6ff0*/  BSYNC.RECONVERGENT B6 ;  /* 0x0000000000067941 */ /* 0x000fea0003800200 */
.L_x_123:
[-C--:B------:R-:W-:Y:S01]  /*7000*/  F2FP.F16.E4M3.UNPACK_B R0, R84.reuse ;  /* 0x00000054ff00723e */ /* 0x080fe200020006ff */
[----:B------:R-:W-:Y:S05]  /*7010*/  WARPSYNC.ALL ;  /* 0x0000000000007948 */ /* 0x000fea0003800000 */
[----:B------:R-:W-:Y:S01]  /*7020*/  R2UR UR4, R48 ;  /* 0x00000000300472ca */ /* 0x000fe200000e0000 */
[--C-:B------:R-:W-:Y:S01]  /*7030*/  HADD2.F32 R50, -RZ, R0.reuse.H0_H0 ;  /* 0x20000000ff327230 */ /* 0x100fe20000004100 */
[----:B------:R-:W-:Y:S01]  /*7040*/  ISETP.NE.AND P6, PT, R2, RZ, PT ;  /* 0x000000ff0200720c */ /* 0x000fe20003fc5270 */
[----:B------:R-:W-:Y:S01]  /*7050*/  HADD2.F32 R51, -RZ, R0.H1_H1 ;  /* 0x30000000ff337230 */ /* 0x000fe20000004100 */
[-C--:B------:R-:W-:Y:S01]  /*7060*/  F2FP.F16.E4M3.UNPACK_B R0, R85.reuse.H1 ;  /* 0x00000055ff00723e */ /* 0x080fe200030006ff */
[----:B------:R-:W-:Y:S01]  /*7070*/  BSSY.RECONVERGENT B0, `(.L_x_125) ;  /* 0x000009b000007945 */ /* 0x000fe20003800200 */
[----:B------:R-:W-:Y:S02]  /*7080*/  F2FP.F16.E4M3.UNPACK_B R2, R85 ;  /* 0x00000055ff02723e */ /* 0x000fe400020006ff */
[----:B---3--:R-:W-:Y:S01]  /*7090*/  F2FP.F16.E4M3.UNPACK_B R3, R84.H1 ;  /* 0x00000054ff03723e */ /* 0x008fe200030006ff */
[--C-:B------:R-:W-:Y:S01]  /*70a0*/  HADD2.F32 R56, -RZ, R0.reuse.H0_H0 ;  /* 0x20000000ff387230 */ /* 0x100fe20000004100 */
[----:B------:R-:W-:Y:S01]  /*70b0*/  ISETP.NE.AND P0, PT, R112, RZ, PT ;  /* 0x000000ff7000720c */ /* 0x000fe20003f05270 */
[----:B------:R-:W-:Y:S01]  /*70c0*/  HADD2.F32 R57, -RZ, R0.H1_H1 ;  /* 0x30000000ff397230 */ /* 0x000fe20000004100 */
[----:B------:R-:W-:Y:S01]  /*70d0*/  F2FP.F16.E4M3.UNPACK_B R0, R86 ;  /* 0x00000056ff00723e */ /* 0x000fe200020006ff */
[----:B-1----:R-:W-:Y:S01]  /*70e0*/  LDTM.16dp32bit_t0_t15.x32 R4, tmem[UR4] ;  /* 0x00000004000479ee */ /* 0x002fe20008a80000 */
[----:B------:R-:W2:Y:S01]  /*70f0*/  LDTM.16dp32bit_t16_t31.x32 R4, tmem[UR4+0x20] ;  /* 0x00002004000479ee */ /* 0x000ea20008aa0000 */
[--C-:B------:R-:W-:Y:S02]  /*7100*/  HADD2.F32 R54, -RZ, R2.reuse.H0_H0 ;  /* 0x20000002ff367230 */ /* 0x100fe40000004100 */
[----:B------:R-:W-:Y:S01]  /*7110*/  HADD2.F32 R55, -RZ, R2.H1_H1 ;  /* 0x30000002ff377230 */ /* 0x000fe20000004100 */
[-C--:B------:R-:W-:Y:S01]  /*7120*/  F2FP.F16.E4M3.UNPACK_B R2, R87.reuse ;  /* 0x00000057ff02723e */ /* 0x080fe200020006ff */
[--C-:B------:R-:W-:Y:S02]  /*7130*/  HADD2.F32 R58, -RZ, R0.reuse.H0_H0 ;  /* 0x20000000ff3a7230 */ /* 0x100fe40000004100 */
[----:B------:R-:W-:Y:S01]  /*7140*/  HADD2.F32 R59, -RZ, R0.H1_H1 ;  /* 0x30000000ff3b7230 */ /* 0x000fe20000004100 */
[----:B------:R-:W-:Y:S01]  /*7150*/  F2FP.F16.E4M3.UNPACK_B R0, R87.H1 ;  /* 0x00000057ff00723e */ /* 0x000fe200030006ff */
[--C-:B------:R-:W-:Y:S02]  /*7160*/  HADD2.F32 R62, -RZ, R2.reuse.H0_H0 ;  /* 0x20000002ff3e7230 */ /* 0x100fe40000004100 */
[----:B------:R-:W-:Y:S01]  /*7170*/  HADD2.F32 R63, -RZ, R2.H1_H1 ;  /* 0x30000002ff3f7230 */ /* 0x000fe20000004100 */
[----:B------:R-:W-:Y:S01]  /*7180*/  F2FP.F16.E4M3.UNPACK_B R2, R88 ;  /* 0x00000058ff02723e */ /* 0x000fe200020006ff */
[--C-:B------:R-:W-:Y:S02]  /*7190*/  HADD2.F32 R64, -RZ, R0.reuse.H0_H0 ;  /* 0x20000000ff407230 */ /* 0x100fe40000004100 */
[----:B------:R-:W-:Y:S01]  /*71a0*/  HADD2.F32 R65, -RZ, R0.H1_H1 ;  /* 0x30000000ff417230 */ /* 0x000fe20000004100 */
[----:B------:R-:W-:Y:S01]  /*71b0*/  F2FP.F16.E4M3.UNPACK_B R0, R89 ;  /* 0x00000059ff00723e */ /* 0x000fe200020006ff */
[--C-:B------:R-:W-:Y:S02]  /*71c0*/  HADD2.F32 R52, -RZ, R3.reuse.H0_H0 ;  /* 0x20000003ff347230 */ /* 0x100fe40000004100 */
[----:B------:R-:W-:Y:S01]  /*71d0*/  HADD2.F32 R53, -RZ, R3.H1_H1 ;  /* 0x30000003ff357230 */ /* 0x000fe20000004100 */
[----:B------:R-:W-:Y:S01]  /*71e0*/  F2FP.F16.E4M3.UNPACK_B R3, R86.H1 ;  /* 0x00000056ff03723e */ /* 0x000fe200030006ff */
[--C-:B------:R-:W-:Y:S02]  /*71f0*/  HADD2.F32 R70, -RZ, R0.reuse.H0_H0 ;  /* 0x20000000ff467230 */ /* 0x100fe40000004100 */
[----:B------:R-:W-:Y:S01]  /*7200*/  HADD2.F32 R71, -RZ, R0.H1_H1 ;  /* 0x30000000ff477230 */ /* 0x000fe20000004100 */
[----:B------:R-:W-:Y:S01]  /*7210*/  F2FP.F16.E4M3.UNPACK_B R0, R90 ;  /* 0x0000005aff00723e */ /* 0x000fe200020006ff */
[--C-:B------:R-:W-:Y:S02]  /*7220*/  HADD2.F32 R66, -RZ, R2.reuse.H0_H0 ;  /* 0x20000002ff427230 */ /* 0x100fe40000004100 */
[C---:B--2---:R-:W-:Y:S01]  /*7230*/  FMUL R7, R47.reuse, R7 ;  /* 0x000000072f077220 */ /* 0x044fe20000400000 */
[----:B------:R-:W-:Y:S01]  /*7240*/  HADD2.F32 R67, -RZ, R2.H1_H1 ;  /* 0x30000002ff437230 */ /* 0x000fe20000004100 */
[----:B------:R-:W-:Y:S01]  /*7250*/  F2FP.F16.E4M3.UNPACK_B R2, R89.H1 ;  /* 0x00000059ff02723e */ /* 0x000fe200030006ff */
[--C-:B------:R-:W-:Y:S02]  /*7260*/  HADD2.F32 R60, -RZ, R3.reuse.H0_H0 ;  /* 0x20000003ff3c7230 */ /* 0x100fe40000004100 */
[C---:B------:R-:W-:Y:S01]  /*7270*/  FMUL R11, R47.reuse, R11 ;  /* 0x0000000b2f0b7220 */ /* 0x040fe20000400000 */
        /* <DEDUP_REMOVED lines=9> */
[----:B------:R-:W-:Y:S01]  /*7310*/  F2FP.F16.E4M3.UNPACK_B R2, R91 ;  /* 0x0000005bff02723e */ /* 0x000fe200020006ff */
[--C-:B------:R-:W-:Y:S02]  /*7320*/  HADD2.F32 R68, -RZ, R3.reuse.H0_H0 ;  /* 0x20000003ff447230 */ /* 0x100fe40000004100 */
[C---:B------:R-:W-:Y:S01]  /*7330*/  FMUL R23, R47.reuse, R23 ;  /* 0x000000172f177220 */ /* 0x040fe20000400000 */
[----:B------:R-:W-:Y:S01]  /*7340*/  HADD2.F32 R69, -RZ, R3.H1_H1 ;  /* 0x30000003ff457230 */ /* 0x000fe20000004100 */
[----:B------:R-:W-:Y:S01]  /*7350*/  F2FP.F16.E4M3.UNPACK_B R3, R90.H1 ;  /* 0x0000005aff03723e */ /* 0x000fe200030006ff */
[--C-:B------:R-:W-:Y:S02]  /*7360*/  HADD2.F32 R80, -RZ, R0.reuse.H0_H0 ;  /* 0x20000000ff507230 */ /* 0x100fe40000004100 */
[C---:B------:R-:W-:Y:S01]  /*7370*/  FMUL R27, R47.reuse, R27 ;  /* 0x0000001b2f1b7220 */ /* 0x040fe20000400000 */
[----:B------:R-:W-:Y:S02]  /*7380*/  HADD2.F32 R81, -RZ, R0.H1_H1 ;  /* 0x30000000ff517230 */ /* 0x000fe40000004100 */
[C---:B------:R-:W-:Y:S01]  /*7390*/  FMUL R0, R47.reuse, R4 ;  /* 0x000000042f007220 */ /* 0x040fe20000400000 */
[--C-:B------:R-:W-:Y:S02]  /*73a0*/  HADD2.F32 R78, -RZ, R2.reuse.H0_H0 ;  /* 0x20000002ff4e7230 */ /* 0x100fe40000004100 */
[----:B------:R-:W-:Y:S01]  /*73b0*/  FMUL R4, R47, R8 ;  /* 0x000000082f047220 */ /* 0x000fe20000400000 */
[----:B------:R-:W-:Y:S02]  /*73c0*/  HADD2.F32 R79, -RZ, R2.H1_H1 ;  /* 0x30000002ff4f7230 */ /* 0x000fe40000004100 */
[----:B------:R-:W-:Y:S01]  /*73d0*/  FFMA R0, R49, R50, R0 ;  /* 0x0000003231007223 */ /* 0x000fe20000000000 */
[--C-:B------:R-:W-:Y:S02]  /*73e0*/  HADD2.F32 R77, -RZ, R3.reuse.H1_H1 ;  /* 0x30000003ff4d7230 */ /* 0x100fe40000004100 */
[C---:B------:R-:W-:Y:S01]  /*73f0*/  FMUL R2, R47.reuse, R5 ;  /* 0x000000052f027220 */ /* 0x040fe20000400000 */
[----:B------:R-:W-:Y:S02]  /*7400*/  HADD2.F32 R76, -RZ, R3.H0_H0 ;  /* 0x20000003ff4c7230 */ /* 0x000fe40000004100 */
[C---:B------:R-:W-:Y:S01]  /*7410*/  FMUL R3, R47.reuse, R6 ;  /* 0x000000062f037220 */ /* 0x040fe20000400000 */
[----:B------:R-:W-:Y:S01]  /*7420*/  FMUL R5, R47, R9 ;  /* 0x000000092f057220 */ /* 0x000fe20000400000 */
[----:B------:R-:W-:Y:S01]  /*7430*/  FFMA R2, R49, R51, R2 ;  /* 0x0000003331027223 */ /* 0x000fe20000000002 */
[----:B------:R-:W-:Y:S01]  /*7440*/  FMUL R8, R47, R12 ;  /* 0x0000000c2f087220 */ /* 0x000fe20000400000 */
[C---:B------:R-:W-:Y:S01]  /*7450*/  FFMA R3, R49.reuse, R52, R3 ;  /* 0x0000003431037223 */ /* 0x040fe20000000003 */
[C---:B------:R-:W-:Y:S01]  /*7460*/  FFMA R7, R49.reuse, R53, R7 ;  /* 0x0000003531077223 */ /* 0x040fe20000000007 */
[C---:B------:R-:W-:Y:S01]  /*7470*/  FFMA R4, R49.reuse, R54, R4 ;  /* 0x0000003631047223 */ /* 0x040fe20000000004 */
[----:B------:R-:W-:Y:S01]  /*7480*/  FFMA R5, R49, R55, R5 ;  /* 0x0000003731057223 */ /* 0x000fe20000000005 */
[C---:B------:R-:W-:Y:S01]  /*7490*/  FMUL R9, R47.reuse, R13 ;  /* 0x0000000d2f097220 */ /* 0x040fe20000400000 */
[----:B------:R-:W-:Y:S01]  /*74a0*/  FMUL R12, R47, R16 ;  /* 0x000000102f0c7220 */ /* 0x000fe20000400000 */
[----:B------:R-:W-:Y:S01]  /*74b0*/  F2FP.SATFINITE.E4M3.F32.PACK_AB_MERGE_C R3, R7, R3, RZ ;  /* 0x000000030703723e */ /* 0x000fe200048070ff */
[C---:B------:R-:W-:Y:S01]  /*74c0*/  FMUL R13, R47.reuse, R17 ;  /* 0x000000112f0d7220 */ /* 0x040fe20000400000 */
[C---:B------:R-:W-:Y:S01]  /*74d0*/  FMUL R16, R47.reuse, R20 ;  /* 0x000000142f107220 */ /* 0x040fe20000400000 */
[C---:B------:R-:W-:Y:S01]  /*74e0*/  FMUL R17, R47.reuse, R21 ;  /* 0x000000152f117220 */ /* 0x040fe20000400000 */
[----:B------:R-:W-:Y:S01]  /*74f0*/  F2FP.SATFINITE.E4M3.F32.PACK_AB_MERGE_C R52, R2, R0, R3 ;  /* 0x000000000234723e */ /* 0x000fe20004807003 */
[C---:B------:R-:W-:Y:S01]  /*7500*/  FMUL R20, R47.reuse, R24 ;  /* 0x000000182f147220 */ /* 0x040fe20000400000 */
[----:B------:R-:W-:Y:S01]  /*7510*/  SHF.L.U32 R0, R114, 0x4, RZ ;  /* 0x0000000472007819 */ /* 0x000fe200000006ff */
[C---:B------:R-:W-:Y:S01]  /*7520*/  FMUL R21, R47.reuse, R25 ;  /* 0x000000192f157220 */ /* 0x040fe20000400000 */
[C---:B------:R-:W-:Y:S01]  /*7530*/  FMUL R24, R47.reuse, R28 ;  /* 0x0000001c2f187220 */ /* 0x040fe20000400000 */
[C---:B------:R-:W-:Y:S01]  /*7540*/  FMUL R25, R47.reuse, R29 ;  /* 0x0000001d2f197220 */ /* 0x040fe20000400000 */
[C---:B------:R-:W-:Y:S01]  /*7550*/  FMUL R28, R47.reuse, R32 ;  /* 0x000000202f1c7220 */ /* 0x040fe20000400000 */
[----:B------:R-:W-:Y:S01]  /*7560*/  FMUL R29, R47, R33 ;  /* 0x000000212f1d7220 */ /* 0x000fe20000400000 */
[----:B------:R-:W-:Y:S01]  /*7570*/  LEA R2, R107, UR51, 0x3 ;  /* 0x000000336b027c11 */ /* 0x000fe2000f8e18ff */
[C---:B------:R-:W-:Y:S01]  /*7580*/  FMUL R6, R47.reuse, R10 ;  /* 0x0000000a2f067220 */ /* 0x040fe20000400000 */
[C---:B------:R-:W-:Y:S01]  /*7590*/  FMUL R10, R47.reuse, R14 ;  /* 0x0000000e2f0a7220 */ /* 0x040fe20000400000 */
[----:B------:R-:W-:Y:S01]  /*75a0*/  @P6 SHF.L.U32 R3, R106, 0x1f, RZ ;  /* 0x0000001f6a036819 */ /* 0x000fe200000006ff */
[----:B------:R-:W-:Y:S01]  /*75b0*/  FMUL R14, R47, R18 ;  /* 0x000000122f0e7220 */ /* 0x000fe20000400000 */
[C---:B------:R-:W-:Y:S01]  /*75c0*/  FFMA R6, R49.reuse, R56, R6 ;  /* 0x0000003831067223 */ /* 0x040fe20000000006 */
[C---:B------:R-:W-:Y:S01]  /*75d0*/  FFMA R11, R49.reuse, R57, R11 ;  /* 0x00000039310b7223 */ /* 0x040fe2000000000b */
[C---:B------:R-:W-:Y:S01]  /*75e0*/  FFMA R8, R49.reuse, R58, R8 ;  /* 0x0000003a31087223 */ /* 0x040fe20000000008 */
[C---:B------:R-:W-:Y:S01]  /*75f0*/  FFMA R9, R49.reuse, R59, R9 ;  /* 0x0000003b31097223 */ /* 0x040fe20000000009 */
[C---:B------:R-:W-:Y:S01]  /*7600*/  FFMA R10, R49.reuse, R60, R10 ;  /* 0x0000003c310a7223 */ /* 0x040fe2000000000a */
[----:B------:R-:W-:Y:S01]  /*7610*/  FFMA R15, R49, R61, R15 ;  /* 0x0000003d310f7223 */ /* 0x000fe2000000000f */
[----:B------:R-:W-:Y:S01]  /*7620*/  F2FP.SATFINITE.E4M3.F32.PACK_AB_MERGE_C R6, R11, R6, RZ ;  /* 0x000000060b06723e */ /* 0x000fe200048070ff */
[C---:B------:R-:W-:Y:S01]  /*7630*/  FFMA R12, R49.reuse, R62, R12 ;  /* 0x0000003e310c7223 */ /* 0x040fe2000000000c */
[C---:B------:R-:W-:Y:S01]  /*7640*/  FFMA R13, R49.reuse, R63, R13 ;  /* 0x0000003f310d7223 */ /* 0x040fe2000000000d */
[----:B------:R-:W-:Y:S01]  /*7650*/  FFMA R14, R49, R64, R14 ;  /* 0x00000040310e7223 */ /* 0x000fe2000000000e */
[----:B------:R-:W-:Y:S01]  /*7660*/  F2FP.SATFINITE.E4M3.F32.PACK_AB_MERGE_C R10, R15, R10, RZ ;  /* 0x0000000a0f0a723e */ /* 0x000fe200048070ff */
[----:B------:R-:W-:Y:S01]  /*7670*/  FMUL R18, R47, R22 ;  /* 0x000000162f127220 */ /* 0x000fe20000400000 */
[C---:B------:R-:W-:Y:S01]  /*7680*/  FFMA R19, R49.reuse, R65, R19 ;  /* 0x0000004131137223 */ /* 0x040fe20000000013 */
[C---:B------:R-:W-:Y:S01]  /*7690*/  FFMA R16, R49.reuse, R66, R16 ;  /* 0x0000004231107223 */ /* 0x040fe20000000010 */
[C---:B------:R-:W-:Y:S01]  /*76a0*/  FFMA R17, R49.reuse, R67, R17 ;  /* 0x0000004331117223 */ /* 0x040fe20000000011 */
[----:B------:R-:W-:Y:S01]  /*76b0*/  FFMA R18, R49, R68, R18 ;  /* 0x0000004431127223 */ /* 0x000fe20000000012 */
[----:B------:R-:W-:Y:S01]  /*76c0*/  FMUL R22, R47, R26 ;  /* 0x0000001a2f167220 */ /* 0x000fe20000400000 */
[C---:B------:R-:W-:Y:S01]  /*76d0*/  FFMA R23, R49.reuse, R69, R23 ;  /* 0x0000004531177223 */ /* 0x040fe20000000017 */
[C---:B------:R-:W-:Y:S01]  /*76e0*/  FFMA R20, R49.reuse, R70, R20 ;  /* 0x0000004631147223 */ /* 0x040fe20000000014 */
[C---:B------:R-:W-:Y:S01]  /*76f0*/  FFMA R21, R49.reuse, R71, R21 ;  /* 0x0000004731157223 */ /* 0x040fe20000000015 */
[----:B------:R-:W-:Y:S01]  /*7700*/  FFMA R22, R49, R72, R22 ;  /* 0x0000004831167223 */ /* 0x000fe20000000016 */
[----:B------:R-:W-:Y:S01]  /*7710*/  FMUL R26, R47, R30 ;  /* 0x0000001e2f1a7220 */ /* 0x000fe20000400000 */
[----:B------:R-:W-:Y:S01]  /*7720*/  FFMA R27, R49, R73, R27 ;  /* 0x00000049311b7223 */ /* 0x000fe2000000001b */
[----:B------:R-:W-:Y:S01]  /*7730*/  FMUL R31, R47, R31 ;  /* 0x0000001f2f1f7220 */ /* 0x000fe20000400000 */
[C---:B------:R-:W-:Y:S01]  /*7740*/  FFMA R24, R49.reuse, R74, R24 ;  /* 0x0000004a31187223 */ /* 0x040fe20000000018 */
[C---:B------:R-:W-:Y:S01]  /*7750*/  FFMA R25, R49.reuse, R75, R25 ;  /* 0x0000004b31197223 */ /* 0x040fe20000000019 */
[----:B------:R-:W-:Y:S01]  /*7760*/  FFMA R26, R49, R76, R26 ;  /* 0x0000004c311a7223 */ /* 0x000fe2000000001a */
[----:B------:R-:W-:Y:S01]  /*7770*/  FMUL R30, R47, R34 ;  /* 0x000000222f1e7220 */ /* 0x000fe20000400000 */
[----:B------:R-:W-:Y:S01]  /*7780*/  FFMA R31, R49, R77, R31 ;  /* 0x0000004d311f7223 */ /* 0x000fe2000000001f */
[----:B------:R-:W-:Y:S01]  /*7790*/  FMUL R35, R47, R35 ;  /* 0x000000232f237220 */ /* 0x000fe20000400000 */
[----:B------:R-:W-:Y:S01]  /*77a0*/  F2FP.SATFINITE.E4M3.F32.PACK_AB_MERGE_C R14, R19, R14, RZ ;  /* 0x0000000e130e723e */ /* 0x000fe200048070ff */
[C---:B------:R-:W-:Y:S01]  /*77b0*/  FFMA R28, R49.reuse, R78, R28 ;  /* 0x0000004e311c7223 */ /* 0x040fe2000000001c */
[C---:B------:R-:W-:Y:S01]  /*77c0*/  FFMA R29, R49.reuse, R79, R29 ;  /* 0x0000004f311d7223 */ /* 0x040fe2000000001d */
[----:B------:R-:W-:Y:S01]  /*77d0*/  FFMA R30, R49, R80, R30 ;  /* 0x00000050311e7223 */ /* 0x000fe2000000001e */
[----:B------:R-:W-:Y:S01]  /*77e0*/  F2FP.SATFINITE.E4M3.F32.PACK_AB_MERGE_C R18, R23, R18, RZ ;  /* 0x000000121712723e */ /* 0x000fe200048070ff */
[----:B------:R-:W-:Y:S01]  /*77f0*/  FFMA R35, R49, R81, R35 ;  /* 0x0000005131237223 */ /* 0x000fe20000000023 */
[----:B------:R-:W-:Y:S02]  /*7800*/  F2FP.SATFINITE.E4M3.F32.PACK_AB_MERGE_C R53, R5, R4, R6 ;  /* 0x000000040535723e */ /* 0x000fe40004807006 */
[----:B------:R-:W-:Y:S02]  /*7810*/  F2FP.SATFINITE.E4M3.F32.PACK_AB_MERGE_C R54, R9, R8, R10 ;  /* 0x000000080936723e */ /* 0x000fe4000480700a */
[----:B------:R-:W-:Y:S02]  /*7820*/  F2FP.SATFINITE.E4M3.F32.PACK_AB_MERGE_C R55, R13, R12, R14 ;  /* 0x0000000c0d37723e */ /* 0x000fe4000480700e */
[----:B------:R-:W-:Y:S02]  /*7830*/  F2FP.SATFINITE.E4M3.F32.PACK_AB_MERGE_C R16, R17, R16, R18 ;  /* 0x000000101110723e */ /* 0x000fe40004807012 */
[----:B------:R-:W-:Y:S01]  /*7840*/  F2FP.SATFINITE.E4M3.F32.PACK_AB_MERGE_C R17, R27, R22, RZ ;  /* 0x000000161b11723e */ /* 0x000fe200048070ff */
[----:B------:R1:W-:Y:S01]  /*7850*/  STS.128 [R110+UR51+0x2400], R52 ;  /* 0x002400346e007988 */ /* 0x0003e20008000c33 */
[----:B------:R-:W-:Y:S02]  /*7860*/  F2FP.SATFINITE.E4M3.F32.PACK_AB_MERGE_C R18, R31, R26, RZ ;  /* 0x0000001a1f12723e */ /* 0x000fe400048070ff */
[----:B------:R-:W-:Y:S02]  /*7870*/  F2FP.SATFINITE.E4M3.F32.PACK_AB_MERGE_C R19, R35, R30, RZ ;  /* 0x0000001e2313723e */ /* 0x000fe400048070ff */
[----:B------:R-:W-:Y:S02]  /*7880*/  IADD3 R77, PT, PT, R110, UR51, RZ ;  /* 0x000000336e4d7c10 */ /* 0x000fe4000fffe0ff */
[----:B------:R-:W-:Y:S02]  /*7890*/  F2FP.SATFINITE.E4M3.F32.PACK_AB_MERGE_C R17, R21, R20, R17 ;  /* 0x000000141511723e */ /* 0x000fe40004807011 */
[----:B------:R-:W-:Y:S02]  /*78a0*/  F2FP.SATFINITE.E4M3.F32.PACK_AB_MERGE_C R18, R25, R24, R18 ;  /* 0x000000181912723e */ /* 0x000fe40004807012 */
[----:B------:R-:W-:Y:S02]  /*78b0*/  F2FP.SATFINITE.E4M3.F32.PACK_AB_MERGE_C R19, R29, R28, R19 ;  /* 0x0000001c1d13723e */ /* 0x000fe40004807013 */
[----:B------:R-:W-:Y:S05]  /*78c0*/  IADD3 R77, PT, PT, R77, R0, RZ ;  /* 0x000000004d4d7210 */ /* 0x000fea0007ffe0ff */
[----:B------:R1:W-:Y:S01]  /*78d0*/  STS.128 [R77+0x2410], R16 ;  /* 0x002410104d007388 */ /* 0x0003e20000000c00 */
[----:B------:R-:W-:Y:S01]  /*78e0*/  @!PT LDS RZ, [RZ] ;  /* 0x00000000fffff984 */ /* 0x000fe20000000800 */
[----:B------:R-:W-:Y:S01]  /*78f0*/  @!PT LDS RZ, [RZ] ;  /* 0x00000000fffff984 */ /* 0x000fe20000000800 */
[----:B------:R-:W-:Y:S01]  /*7900*/  @!PT LDS RZ, [RZ] ;  /* 0x00000000fffff984 */ /* 0x000fe20000000800 */
[----:B------:R-:W-:Y:S01]  /*7910*/  @!PT LDS RZ, [RZ] ;  /* 0x00000000fffff984 */ /* 0x000fe20000000800 */
[----:B------:R2:W-:Y:S07]  /*7920*/  MEMBAR.ALL.CTA ;  /* 0x0000000000007992 */ /* 0x0005ee0000008000 */
[----:B--2---:R-:W2:Y:S02]  /*7930*/  FENCE.VIEW.ASYNC.S ;  /* 0x00000000000073c6 */ /* 0x004ea40000000000 */
[----:B--2---:R-:W-:Y:S06]  /*7940*/  BAR.SYNC.DEFER_BLOCKING 0x1, 0x80 ;  /* 0x0042000000007b1d */ /* 0x004fec0000010000 */
[----:B------:R-:W-:Y:S05]  /*7950*/  @P0 BRA `(.L_x_126) ;  /* 0x0000000000300947 */ /* 0x000fea0003800000 */
[----:B------:R-:W-:Y:S01]  /*7960*/  UIADD3 UR6, UPT, UPT, UR51, 0x2400, URZ ;  /* 0x0000240033067890 */ /* 0x000fe2000fffe0ff */
[----:B------:R-:W-:Y:S01]  /*7970*/  R2UR UR42, R119 ;  /* 0x00000000772a72ca */ /* 0x000fe200000e0000 */
[----:B------:R-:W-:Y:S01]  /*7980*/  UIADD3 UR4, UP0, UPT, UR54, 0x680, URZ ;  /* 0x0000068036047890 */ /* 0x000fe2000ff1e0ff */
[----:B------:R-:W-:Y:S02]  /*7990*/  R2UR UR43, R117 ;  /* 0x00000000752b72ca */ /* 0x000fe400000e0000 */
[----:B------:R-:W-:Y:S01]  /*79a0*/  R2UR UR44, R118 ;  /* 0x00000000762c72ca */ /* 0x000fe200000e0000 */
[----:B------:R-:W-:Y:S01]  /*79b0*/  IMAD.U32 R115, RZ, RZ, UR6 ;  /* 0x00000006ff737e24 */ /* 0x000fe2000f8e00ff */
[----:B------:R-:W-:Y:S04]  /*79c0*/  UIADD3.X UR5, UPT, UPT, URZ, UR55, URZ, UP0, !UPT ;  /* 0x00000037ff057290 */ /* 0x000fe800087fe4ff */
[----:B------:R-:W-:Y:S11]  /*79d0*/  R2UR UR40, R115 ;  /* 0x00000000732872ca */ /* 0x000ff600000e0000 */
[----:B------:R-:W-:Y:S02]  /*79e0*/  @!UPT UIADD3 URZ, UPT, UPT, URZ, URZ, URZ ;  /* 0x000000fffffff290 */ /* 0x000fe4000fffe0ff */
[----:B------:R2:W-:Y:S01]  /*79f0*/  UTMASTG.4D.IM2COL [UR40], [UR4] ;  /* 0x00000028040073b5 */ /* 0x0005e20008058000 */
[----:B------:R0:W-:Y:S01]  /*7a00*/  UTMACMDFLUSH ;  /* 0x00000000000079b7 */ /* 0x0001e20000000000 */
[----:B--2---:R-:W-:Y:S04]  /*7a10*/  DEPBAR.LE SB0, 0x1 ;  /* 0x000080400000791a */ /* 0x004fe80000000000 */
.L_x_126:
[----:B------:R-:W-:Y:S05]  /*7a20*/  BSYNC.RECONVERGENT B0 ;  /* 0x0000000000007941 */ /* 0x000fea0003800200 */
.L_x_125:
[----:B------:R-:W-:Y:S06]  /*7a30*/  BAR.SYNC.DEFER_BLOCKING 0x1, 0x80 ;  /* 0x0042000000007b1d */ /* 0x000fec0000010000 */
[----:B------:R-:W2:Y:S01]  /*7a40*/  @P6 SYNCS.PHASECHK.TRANS64.TRYWAIT P0, [R2+URZ+0x220], R3 ;  /* 0x00022003020065a7 */ /* 0x000ea200080011ff */
[----:B------:R-:W-:Y:S01]  /*7a50*/  BSSY B1, `(.L_x_127) ;  /* 0x0000020000017945 */ /* 0x000fe20003800000 */
[----:B--2---:R-:W-:Y:S03]  /*7a60*/  @P6 SEL R121, RZ, 0x1, !P0 ;  /* 0x00000001ff796807 */ /* 0x004fe60004000000 */
[----:B------:R-:W-:Y:S05]  /*7a70*/  @!P6 BRA `(.L_x_128) ;  /* 0x000000000074e947 */ /* 0x000fea0003800000 */
[----:B------:R-:W-:Y:S01]  /*7a80*/  ISETP.NE.AND P1, PT, R122, RZ, PT ;  /* 0x000000ff7a00720c */ /* 0x000fe20003f25270 */
[----:B------:R-:W2:Y:S01]  /*7a90*/  S2R R3, SR_CgaCtaId ;  /* 0x0000000000037919 */ /* 0x000ea20000008800 */
[----:B------:R-:W-:Y:S01]  /*7aa0*/  ISETP.NE.AND P0, PT, R121, RZ, PT ;  /* 0x000000ff7900720c */ /* 0x000fe20003f05270 */
[----:B------:R-:W-:Y:S10]  /*7ab0*/  BSSY B0, `(.L_x_129) ;  /* 0x0000008000007945 */ /* 0x000ff40003800000 */
[----:B------:R-:W-:Y:S05]  /*7ac0*/  @P1 IMAD R4, R107, 0x1000, R110 ;  /* 0x000010006b041824 */ /* 0x000fea00078e026e */
[----:B------:R-:W-:Y:S05]  /*7ad0*/  @P1 IADD3 R5, PT, PT, R4, UR51, RZ ;  /* 0x0000003304051c10 */ /* 0x000fea000fffe0ff */
[----:B------:R-:W-:Y:S01]  /*7ae0*/  @P1 IMAD.IADD R5, R5, 0x1, R0 ;  /* 0x0000000105051824 */ /* 0x000fe200078e0200 */
[----:B------:R-:W-:Y:S06]  /*7af0*/  @P0 BRA `(.L_x_130) ;  /* 0x00000000000c0947 */ /* 0x000fec0003800000 */
[----:B------:R-:W-:Y:S04]  /*7b00*/  SHF.L.U32 R0, R106, 0x1f, RZ ;  /* 0x0000001f6a007819 */ /* 0x000fe800000006ff */
[----:B------:R-:W3:Y:S02]  /*7b10*/  SYNCS.PHASECHK.TRANS64.TRYWAIT P0, [R2+URZ+0x220], R0 ;  /* 0x00022000020075a7 */ /* 0x000ee400080011ff */
[----:B---3--:R-:W-:Y:S05]  /*7b20*/  @!P0 BRA `(.L_x_131) ;  /* 0x0000002000148947 */ /* 0x008fea0003800000 */
.L_x_130:
[----:B------:R-:W-:Y:S05]  /*7b30*/  BSYNC B0 ;  /* 0x0000000000007941 */ /* 0x000fea0003800000 */
.L_x_129:
[----:B------:R-:W-:Y:S01]  /*7b40*/  ISETP.NE.AND P0, PT, R122, RZ, PT ;  /* 0x000000ff7a00720c */ /* 0x000fe20003f05270 */
[----:B---3--:R-:W-:Y:S02]  /*7b50*/  VIADD R2, R2, 0x230 ;  /* 0x0000023002027836 */ /* 0x008fe40000000000 */
[----:B------:R-:W-:Y:S03]  /*7b60*/  VIADD R107, R107, 0x1 ;  /* 0x000000016b6b7836 */ /* 0x000fe60000000000 */
[----:B--2---:R-:W-:Y:S07]  /*7b70*/  PRMT R2, R3, 0x654, R2 ;  /* 0x0000065403027816 */ /* 0x004fee0000000002 */
[----:B------:R2:W3:Y:S04]  /*7b80*/  @P0 LDS.128 R84, [R4+UR51+0x400] ;  /* 0x0004003304540984 */ /* 0x0004e80008000c00 */
[----:B------:R2:W4:Y:S01]  /*7b90*/  @P0 LDS.128 R88, [R5+0x410] ;  /* 0x0004100005580984 */ /* 0x0005220000000c00 */
[C---:B------:R-:W-:Y:S01]  /*7ba0*/  ISETP.NE.AND P0, PT, R107.reuse, 0x2, PT ;  /* 0x000000026b00780c */ /* 0x040fe20003f05270 */
[----:B------:R-:W-:Y:S01]  /*7bb0*/  @!PT LDS RZ, [RZ] ;  /* 0x00000000fffff984 */ /* 0x000fe20000000800 */
[----:B------:R-:W-:Y:S01]  /*7bc0*/  @!PT LDS RZ, [RZ] ;  /* 0x00000000fffff984 */ /* 0x000fe20000000800 */
[----:B------:R-:W-:Y:S01]  /*7bd0*/  @!PT LDS RZ, [RZ] ;  /* 0x00000000fffff984 */ /* 0x000fe20000000800 */
[----:B------:R-:W-:Y:S01]  /*7be0*/  @!PT LDS RZ, [RZ] ;  /* 0x00000000fffff984 */ /* 0x000fe20000000800 */
[----:B------:R5:W-:Y:S06]  /*7bf0*/  MEMBAR.ALL.CTA ;  /* 0x0000000000007992 */ /* 0x000bec0000008000 */
[----:B-----5:R-:W5:Y:S01]  /*7c00*/  FENCE.VIEW.ASYNC.S ;  /* 0x00000000000073c6 */ /* 0x020f620000000000 */
[----:B------:R-:W-:Y:S02]  /*7c10*/  SEL R0, RZ, 0x1, P0 ;  /* 0x00000001ff007807 */ /* 0x000fe40000000000 */
[----:B------:R-:W-:Y:S02]  /*7c20*/  SEL R107, R107, RZ, P0 ;  /* 0x000000ff6b6b7207 */ /* 0x000fe40000000000 */
[----:B------:R-:W-:Y:S01]  /*7c30*/  LOP3.LUT R106, R106, R0, RZ, 0x3c, !PT ;  /* 0x000000006a6a7212 */ /* 0x000fe200078e3cff */
[----:B-----5:R2:W-:Y:S06]  /*7c40*/  SYNCS.ARRIVE.TRANS64.RED.A1T0 RZ, [R2+URZ], RZ ;  /* 0x000000ff02ff79a7 */ /* 0x0205ec00081004ff */
.L_x_128:
[----:B------:R-:W-:Y:S05]  /*7c50*/  BSYNC B1 ;  /* 0x0000000000017941 */ /* 0x000fea0003800000 */
.L_x_127:
[----:B------:R-:W-:Y:S05]  /*7c60*/  VIADD R0, R48, 0x40 ;  /* 0x0000004030007836 */ /* 0x000fea0000000000 */
[----:B------:R-:W-:Y:S04]  /*7c70*/  SHF.R.U32.HI R0, RZ, 0x15, R0 ;  /* 0x00000015ff007819 */ /* 0x000fe80000011600 */
[----:B------:R-:W-:Y:S11]  /*7c80*/  LOP3.LUT P0, RZ, R0, 0x3, R113, 0x48, !PT ;  /* 0x0000000300ff7812 */ /* 0x000ff60007804871 */
[----:B------:R-:W-:Y:S02]  /*7c90*/  @!UPT UIADD3 URZ, UPT, UPT, URZ, URZ, URZ ;  /* 0x000000fffffff290 */ /* 0x000fe4000fffe0ff */
[----:B------:R-:W-:Y:S05]  /*7ca0*/  @!P0 BRA `(.L_x_132) ;  /* 0x0000000000408947 */ /* 0x000fea0003800000 */
[----:B------:R-:W5:Y:S01]  /*7cb0*/  LDCU.64 UR8, c[0x4][0x70] ;  /* 0x01000e00ff0877ac */ /* 0x000f620008000a00 */
[----:B------:R-:W-:Y:S01]  /*7cc0*/  MOV R3, 0x0 ;  /* 0x0000000000037802 */ /* 0x000fe20000000f00 */
[----:B------:R-:W-:Y:S02]  /*7cd0*/  HFMA2 R12, -RZ, RZ, 0, 5.9604644775390625e-08 ;  /* 0x00000001ff0c7431 */ /* 0x000fe400000001ff */
[----:B------:R-:W-:Y:S02]  /*7ce0*/  IMAD.MOV.U32 R8, RZ, RZ, 0x192 ;  /* 0x00000192ff087424 */ /* 0x000fe400078e00ff */
[----:B------:R-:W-:Y:S01]  /*7cf0*/  IMAD.MOV.U32 R13, RZ, RZ, RZ ;  /* 0x000000ffff0d7224 */ /* 0x000fe200078e00ff */
[----:B------:R-:W1:Y:S01]  /*7d00*/  LDCU.64 UR6, c[0x4][0x78] ;  /* 0x01000f00ff0677ac */ /* 0x000e620008000a00 */
[----:B--2---:R-:W2:Y:S01]  /*7d10*/  LDC.64 R2, c[0x4][R3] ;  /* 0x0100000003027b82 */ /* 0x004ea20000000a00 */
[----:B------:R-:W3:Y:S01]  /*7d20*/  LDCU.64 UR4, c[0x4][0x10] ;  /* 0x01000200ff0477ac */ /* 0x000ee20008000a00 */
[----:B-----5:R-:W-:Y:S01]  /*7d30*/  MOV R5, UR9 ;  /* 0x0000000900057c02 */ /* 0x020fe20008000f00 */
[----:B------:R-:W-:Y:S01]  /*7d40*/  IMAD.U32 R4, RZ, RZ, UR8 ;  /* 0x00000008ff047e24 */ /* 0x000fe2000f8e00ff */
[----:B-1----:R-:W-:Y:S01]  /*7d50*/  MOV R7, UR7 ;  /* 0x0000000700077c02 */ /* 0x002fe20008000f00 */
[----:B------:R-:W-:Y:S01]  /*7d60*/  IMAD.U32 R6, RZ, RZ, UR6 ;  /* 0x00000006ff067e24 */ /* 0x000fe2000f8e00ff */
[----:B---3--:R-:W-:Y:S01]  /*7d70*/  MOV R11, UR5 ;  /* 0x00000005000b7c02 */ /* 0x008fe20008000f00 */
[----:B------:R-:W-:Y:S02]  /*7d80*/  IMAD.U32 R10, RZ, RZ, UR4 ;  /* 0x00000004ff0a7e24 */ /* 0x000fe4000f8e00ff */
[----:B------:R-:W-:Y:S07]  /*7d90*/  LEPC R20, `(.L_x_132) ;  /* 0x000000001014794e */ /* 0x000fee0000000000 */
[----:B--2-4-:R-:W-:Y:S05]  /*7da0*/  CALL.ABS.NOINC R2 ;  /* 0x0000000002007343 */ /* 0x014fea0003c00000 */
.L_x_132:
[----:B------:R-:W-:Y:S01]  /*7db0*/  ISETP.NE.AND P0, PT, R112, RZ, PT ;  /* 0x000000ff7000720c */ /* 0x000fe20003f05270 */
[----:B------:R-:W-:Y:S05]  /*7dc0*/  WARPSYNC.ALL ;  /* 0x0000000000007948 */ /* 0x000fea0003800000 */
[----:B------:R-:W-:Y:S01]  /*7dd0*/  R2UR UR4, R48 ;  /* 0x00000000300472ca */ /* 0x000fe200000e0000 */
[----:B------:R-:W-:Y:S01]  /*7de0*/  BSSY.RECONVERGENT B0, `(.L_x_133) ;  /* 0x000009d000007945 */ /* 0x000fe20003800200 */
[-C--:B--23--:R-:W-:Y:S02]  /*7df0*/  F2FP.F16.E4M3.UNPACK_B R2, R84.reuse ;  /* 0x00000054ff02723e */ /* 0x08cfe400020006ff */
[----:B------:R-:W-:Y:S02]  /*7e00*/  F2FP.F16.E4M3.UNPACK_B R84, R84.H1 ;  /* 0x00000054ff54723e */ /* 0x000fe400030006ff */
[-C--:B------:R-:W-:Y:S01]  /*7e10*/  F2FP.F16.E4M3.UNPACK_B R51, R85.reuse ;  /* 0x00000055ff33723e */ /* 0x080fe200020006ff */
[--C-:B------:R-:W-:Y:S01]  /*7e20*/  HADD2.F32 R0, -RZ, R2.reuse.H0_H0 ;  /* 0x20000002ff007230 */ /* 0x100fe20000004100 */
[----:B------:R-:W-:Y:S01]  /*7e30*/  F2FP.F16.E4M3.UNPACK_B R85, R85.H1 ;  /* 0x00000055ff55723e */ /* 0x000fe200030006ff */
[----:B------:R-:W-:Y:S01]  /*7e40*/  HADD2.F32 R2, -RZ, R2.H1_H1 ;  /* 0x30000002ff027230 */ /* 0x000fe20000004100 */
[-C--:B-1----:R-:W-:Y:S01]  /*7e50*/  F2FP.F16.E4M3.UNPACK_B R55, R86.reuse ;  /* 0x00000056ff37723e */ /* 0x082fe200020006ff */
[--C-:B------:R-:W-:Y:S01]  /*7e60*/  HADD2.F32 R3, -RZ, R84.reuse.H0_H0 ;  /* 0x20000054ff037230 */ /* 0x100fe20000004100 */
[----:B------:R-:W-:Y:S01]  /*7e70*/  F2FP.F16.E4M3.UNPACK_B R86, R86.H1 ;  /* 0x00000056ff56723e */ /* 0x000fe200030006ff */
[----:B------:R-:W-:Y:S01]  /*7e80*/  LDTM.16dp32bit_t0_t15.x32 R4, tmem[UR4+0x40] ;  /* 0x00004004000479ee */ /* 0x000fe20008a80000 */
[----:B------:R-:W1:Y:S01]  /*7e90*/  LDTM.16dp32bit_t16_t31.x32 R4, tmem[UR4+0x60] ;  /* 0x00006004000479ee */ /* 0x000e620008aa0000 */
[----:B------:R-:W-:Y:S01]  /*7ea0*/  NOP ;  /* 0x0000000000007918 */ /* 0x000fe20000000000 */
[--C-:B------:R-:W-:Y:S01]  /*7eb0*/  HADD2.F32 R50, -RZ, R51.reuse.H0_H0 ;  /* 0x20000033ff327230 */ /* 0x100fe20000004100 */
[----:B------:R-:W-:Y:S01]  /*7ec0*/  R2UR UR5, R120 ;  /* 0x00000000780572ca */ /* 0x000fe200000e0000 */
[----:B------:R-:W-:Y:S01]  /*7ed0*/  HADD2.F32 R51, -RZ, R51.H1_H1 ;  /* 0x30000033ff337230 */ /* 0x000fe20000004100 */
[----:B------:R-:W-:Y:S01]  /*7ee0*/  F2FP.F16.E4M3.UNPACK_B R59, R87 ;  /* 0x00000057ff3b723e */ /* 0x000fe200020006ff */
[--C-:B------:R-:W-:Y:S01]  /*7ef0*/  HADD2.F32 R54, -RZ, R55.reuse.H0_H0 ;  /* 0x20000037ff367230 */ /* 0x100fe20000004100 */
[----:B----4-:R-:W-:Y:S01]  /*7f00*/  F2FP.F16.E4M3.UNPACK_B R63, R88 ;  /* 0x00000058ff3f723e */ /* 0x010fe200020006ff */
[----:B------:R-:W-:Y:S01]  /*7f10*/  HADD2.F32 R55, -RZ, R55.H1_H1 ;  /* 0x30000037ff377230 */ /* 0x000fe20000004100 */
[----:B------:R-:W-:Y:S01]  /*7f20*/  F2FP.F16.E4M3.UNPACK_B R67, R89 ;  /* 0x00000059ff43723e */ /* 0x000fe200020006ff */
[--C-:B------:R-:W-:Y:S01]  /*7f30*/  HADD2.F32 R58, -RZ, R59.reuse.H0_H0 ;  /* 0x2000003bff3a7230 */ /* 0x100fe20000004100 */
[----:B------:R-:W-:Y:S01]  /*7f40*/  F2FP.F16.E4M3.UNPACK_B R71, R90 ;  /* 0x0000005aff47723e */ /* 0x000fe200020006ff */
[----:B------:R-:W-:Y:S01]  /*7f50*/  HADD2.F32 R59, -RZ, R59.H1_H1 ;  /* 0x3000003bff3b7230 */ /* 0x000fe20000004100 */
[----:B------:R-:W-:Y:S01]  /*7f60*/  F2FP.F16.E4M3.UNPACK_B R74, R91 ;  /* 0x0000005bff4a723e */ /* 0x000fe200020006ff */
[--C-:B------:R-:W-:Y:S01]  /*7f70*/  HADD2.F32 R62, -RZ, R63.reuse.H0_H0 ;  /* 0x2000003fff3e7230 */ /* 0x100fe20000004100 */
[----:B------:R-:W-:Y:S01]  /*7f80*/  F2FP.F16.E4M3.UNPACK_B R87, R87.H1 ;  /* 0x00000057ff57723e */ /* 0x000fe200030006ff */
[----:B------:R-:W-:Y:S01]  /*7f90*/  UIADD3 UR5, UPT, UPT, UR5, 0x270, URZ ;  /* 0x0000027005057890 */ /* 0x000fe2000fffe0ff */
[----:B------:R-:W-:Y:S01]  /*7fa0*/  HADD2.F32 R63, -RZ, R63.H1_H1 ;  /* 0x3000003fff3f7230 */ /* 0x000fe20000004100 */
[----:B------:R-:W-:Y:S01]  /*7fb0*/  F2FP.F16.E4M3.UNPACK_B R88, R88.H1 ;  /* 0x00000058ff58723e */ /* 0x000fe200030006ff */
[--C-:B------:R-:W-:Y:S01]  /*7fc0*/  HADD2.F32 R66, -RZ, R67.reuse.H0_H0 ;  /* 0x20000043ff427230 */ /* 0x100fe20000004100 */
[----:B------:R-:W-:Y:S01]  /*7fd0*/  UPRMT UR5, UR45, 0x654, UR5 ;  /* 0x000006542d057896 */ /* 0x000fe20008000005 */
[----:B------:R-:W-:Y:S01]  /*7fe0*/  HADD2.F32 R67, -RZ, R67.H1_H1 ;  /* 0x30000043ff437230 */ /* 0x000fe20000004100 */
[----:B------:R-:W-:Y:S01]  /*7ff0*/  F2FP.F16.E4M3.UNPACK_B R89, R89.H1 ;  /* 0x00000059ff59723e */ /* 0x000fe200030006ff */
[--C-:B------:R-:W-:Y:S02]  /*8000*/  HADD2.F32 R70, -RZ, R71.reuse.H0_H0 ;  /* 0x20000047ff467230 */ /* 0x100fe40000004100 */
[C---:B-1----:R-:W-:Y:S01]  /*8010*/  FMUL R4, R47.reuse, R4 ;  /* 0x000000042f047220 */ /* 0x042fe20000400000 */
[C---:B------:R-:W-:Y:S01]  /*8020*/  FMUL R5, R47.reuse, R5 ;  /* 0x000000052f057220 */ /* 0x040fe20000400000 */
[C---:B------:R-:W-:Y:S01]  /*8030*/  FMUL R8, R47.reuse, R8 ;  /* 0x000000082f087220 */ /* 0x040fe20000400000 */
[----:B------:R-:W-:Y:S01]  /*8040*/  FMUL R9, R47, R9 ;  /* 0x000000092f097220 */ /* 0x000fe20000400000 */
[C---:B------:R-:W-:Y:S01]  /*8050*/  FFMA R4, R49.reuse, R0, R4 ;  /* 0x0000000031047223 */ /* 0x040fe20000000004 */
[----:B------:R-:W-:Y:S01]  /*8060*/  SYNCS.ARRIVE.TRANS64.RED.A1T0 RZ, [UR5], RZ ;  /* 0x000000ffffff79a7 */ /* 0x000fe20008100405 */
[----:B------:R-:W-:Y:S01]  /*8070*/  FFMA R5, R49, R2, R5 ;  /* 0x0000000231057223 */ /* 0x000fe20000000005 */
[C---:B------:R-:W-:Y:S01]  /*8080*/  FMUL R12, R47.reuse, R12 ;  /* 0x0000000c2f0c7220 */ /* 0x040fe20000400000 */
[C---:B------:R-:W-:Y:S01]  /*8090*/  FMUL R13, R47.reuse, R13 ;  /* 0x0000000d2f0d7220 */ /* 0x040fe20000400000 */
[C---:B------:R-:W-:Y:S01]  /*80a0*/  FMUL R16, R47.reuse, R16 ;  /* 0x000000102f107220 */ /* 0x040fe20000400000 */
[C---:B------:R-:W-:Y:S01]  /*80b0*/  FMUL R17, R47.reuse, R17 ;  /* 0x000000112f117220 */ /* 0x040fe20000400000 */
[C---:B------:R-:W-:Y:S01]  /*80c0*/  FMUL R0, R47.reuse, R20 ;  /* 0x000000142f007220 */ /* 0x040fe20000400000 */
[C---:B------:R-:W-:Y:S01]  /*80d0*/  FMUL R2, R47.reuse, R21 ;  /* 0x000000152f027220 */ /* 0x040fe20000400000 */
[C---:B------:R-:W-:Y:S01]  /*80e0*/  FMUL R20, R47.reuse, R25 ;  /* 0x000000192f147220 */ /* 0x040fe20000400000 */
[----:B------:R-:W-:Y:S02]  /*80f0*/  HADD2.F32 R71, -RZ, R71.H1_H1 ;  /* 0x30000047ff477230 */ /* 0x000fe40000004100 */
[C---:B------:R-:W-:Y:S01]  /*8100*/  FMUL R25, R47.reuse, R30 ;  /* 0x0000001e2f197220 */ /* 0x040fe20000400000 */
[C---:B------:R-:W-:Y:S01]  /*8110*/  FMUL R30, R47.reuse, R35 ;  /* 0x000000232f1e7220 */ /* 0x040fe20000400000 */
[----:B------:R-:W-:Y:S02]  /*8120*/  HADD2.F32 R48, -RZ, R84.H1_H1 ;  /* 0x30000054ff307230 */ /* 0x000fe40000004100 */
[C---:B------:R-:W-:Y:S01]  /*8130*/  FMUL R6, R47.reuse, R6 ;  /* 0x000000062f067220 */ /* 0x040fe20000400000 */
[C---:B------:R-:W-:Y:S01]  /*8140*/  FMUL R7, R47.reuse, R7 ;  /* 0x000000072f077220 */ /* 0x040fe20000400000 */
[--C-:B------:R-:W-:Y:S02]  /*8150*/  HADD2.F32 R52, -RZ, R85.reuse.H0_H0 ;  /* 0x20000055ff347230 */ /* 0x100fe40000004100 */
[----:B------:R-:W-:Y:S01]  /*8160*/  FMUL R10, R47, R10 ;  /* 0x0000000a2f0a7220 */ /* 0x000fe20000400000 */
[C---:B------:R-:W-:Y:S01]  /*8170*/  FFMA R6, R49.reuse, R3, R6 ;  /* 0x0000000331067223 */ /* 0x040fe20000000006 */
[----:B------:R-:W-:Y:S02]  /*8180*/  HADD2.F32 R53, -RZ, R85.H1_H1 ;  /* 0x30000055ff357230 */ /* 0x000fe40000004100 */
[C---:B------:R-:W-:Y:S01]  /*8190*/  FFMA R7, R49.reuse, R48, R7 ;  /* 0x0000003031077223 */ /* 0x040fe20000000007 */
[C---:B------:R-:W-:Y:S01]  /*81a0*/  FFMA R8, R49.reuse, R50, R8 ;  /* 0x0000003231087223 */ /* 0x040fe20000000008 */
[C---:B------:R-:W-:Y:S01]  /*81b0*/  FFMA R9, R49.reuse, R51, R9 ;  /* 0x0000003331097223 */ /* 0x040fe20000000009 */
[----:B------:R-:W-:Y:S01]  /*81c0*/  FFMA R10, R49, R52, R10 ;  /* 0x00000034310a7223 */ /* 0x000fe2000000000a */
[--C-:B------:R-:W-:Y:S01]  /*81d0*/  HADD2.F32 R48, -RZ, R74.reuse.H0_H0 ;  /* 0x2000004aff307230 */ /* 0x100fe20000004100 */
[----:B------:R-:W-:Y:S01]  /*81e0*/  F2FP.SATFINITE.E4M3.F32.PACK_AB_MERGE_C R78, R7, R6, RZ ;  /* 0x00000006074e723e */ /* 0x000fe200048070ff */
[C---:B------:R-:W-:Y:S01]  /*81f0*/  FMUL R7, R47.reuse, R24 ;  /* 0x000000182f077220 */ /* 0x040fe20000400000 */
[C---:B------:R-:W-:Y:S01]  /*8200*/  FMUL R24, R47.reuse, R29 ;  /* 0x0000001d2f187220 */ /* 0x040fe20000400000 */
[C---:B------:R-:W-:Y:S01]  /*8210*/  FMUL R29, R47.reuse, R34 ;  /* 0x000000222f1d7220 */ /* 0x040fe20000400000 */
[----:B------:R-:W-:Y:S02]  /*8220*/  HADD2.F32 R74, -RZ, R74.H1_H1 ;  /* 0x3000004aff4a7230 */ /* 0x000fe40000004100 */
[C---:B------:R-:W-:Y:S01]  /*8230*/  FMUL R11, R47.reuse, R11 ;  /* 0x0000000b2f0b7220 */ /* 0x040fe20000400000 */
[--C-:B------:R-:W-:Y:S02]  /*8240*/  HADD2.F32 R56, -RZ, R86.reuse.H0_H0 ;  /* 0x20000056ff387230 */ /* 0x100fe40000004100 */
[----:B------:R-:W-:Y:S01]  /*8250*/  FMUL R14, R47, R14 ;  /* 0x0000000e2f0e7220 */ /* 0x000fe20000400000 */
[----:B------:R-:W-:Y:S02]  /*8260*/  HADD2.F32 R57, -RZ, R86.H1_H1 ;  /* 0x30000056ff397230 */ /* 0x000fe40000004100 */
[C---:B------:R-:W-:Y:S01]  /*8270*/  FFMA R11, R49.reuse, R53, R11 ;  /* 0x00000035310b7223 */ /* 0x040fe2000000000b */
[----:B------:R-:W-:Y:S01]  /*8280*/  F2FP.F16.E4M3.UNPACK_B R90, R90.H1 ;  /* 0x0000005aff5a723e */ /* 0x000fe200030006ff */
[C---:B------:R-:W-:Y:S01]  /*8290*/  FFMA R12, R49.reuse, R54, R12 ;  /* 0x00000036310c7223 */ /* 0x040fe2000000000c */
[C---:B------:R-:W-:Y:S01]  /*82a0*/  FFMA R13, R49.reuse, R55, R13 ;  /* 0x00000037310d7223 */ /* 0x040fe2000000000d */
[----:B------:R-:W-:Y:S01]  /*82b0*/  F2FP.F16.E4M3.UNPACK_B R91, R91.H1 ;  /* 0x0000005bff5b723e */ /* 0x000fe200030006ff */
[----:B------:R-:W-:Y:S01]  /*82c0*/  FFMA R14, R49, R56, R14 ;  /* 0x00000038310e7223 */ /* 0x000fe2000000000e */
[----:B------:R-:W-:Y:S01]  /*82d0*/  F2FP.SATFINITE.E4M3.F32.PACK_AB_MERGE_C R10, R11, R10, RZ ;  /* 0x0000000a0b0a723e */ /* 0x000fe200048070ff */
[C---:B------:R-:W-:Y:S01]  /*82e0*/  FMUL R15, R47.reuse, R15 ;  /* 0x0000000f2f0f7220 */ /* 0x040fe20000400000 */
[--C-:B------:R-:W-:Y:S02]  /*82f0*/  HADD2.F32 R60, -RZ, R87.reuse.H0_H0 ;  /* 0x20000057ff3c7230 */ /* 0x100fe40000004100 */
[----:B------:R-:W-:Y:S01]  /*8300*/  FMUL R18, R47, R18 ;  /* 0x000000122f127220 */ /* 0x000fe20000400000 */
[----:B------:R-:W-:Y:S02]  /*8310*/  HADD2.F32 R61, -RZ, R87.H1_H1 ;  /* 0x30000057ff3d7230 */ /* 0x000fe40000004100 */
[----:B------:R-:W-:Y:S01]  /*8320*/  FFMA R15, R49, R57, R15 ;  /* 0x00000039310f7223 */ /* 0x000fe2000000000f */
[----:B------:R-:W-:Y:S01]  /*8330*/  IADD3 R45, PT, PT, R45, 0x1, RZ ;  /* 0x000000012d2d7810 */ /* 0x000fe20007ffe0ff */
[C---:B------:R-:W-:Y:S01]  /*8340*/  FFMA R16, R49.reuse, R58, R16 ;  /* 0x0000003a31107223 */ /* 0x040fe20000000010 */
[----:B------:R-:W-:Y:S01]  /*8350*/  FFMA R17, R49, R59, R17 ;  /* 0x0000003b31117223 */ /* 0x000fe20000000011 */
[----:B------:R-:W-:Y:S01]  /*8360*/  FMUL R19, R47, R19 ;  /* 0x000000132f137220 */ /* 0x000fe20000400000 */
[--C-:B------:R-:W-:Y:S02]  /*8370*/  HADD2.F32 R64, -RZ, R88.reuse.H0_H0 ;  /* 0x20000058ff407230 */ /* 0x100fe40000004100 */
[----:B------:R-:W-:Y:S01]  /*8380*/  FFMA R18, R49, R60, R18 ;  /* 0x0000003c31127223 */ /* 0x000fe20000000012 */
[----:B------:R-:W-:Y:S02]  /*8390*/  HADD2.F32 R65, -RZ, R88.H1_H1 ;  /* 0x30000058ff417230 */ /* 0x000fe40000004100 */
[----:B------:R-:W-:Y:S01]  /*83a0*/  FMUL R3, R47, R22 ;  /* 0x000000162f037220 */ /* 0x000fe20000400000 */
[----:B------:R-:W-:Y:S01]  /*83b0*/  FFMA R19, R49, R61, R19 ;  /* 0x0000003d31137223 */ /* 0x000fe20000000013 */
[----:B------:R-:W-:Y:S01]  /*83c0*/  FMUL R6, R47, R23 ;  /* 0x000000172f067220 */ /* 0x000fe20000400000 */
[C---:B------:R-:W-:Y:S01]  /*83d0*/  FFMA R0, R49.reuse, R62, R0 ;  /* 0x0000003e31007223 */ /* 0x040fe20000000000 */
[C---:B------:R-:W-:Y:S01]  /*83e0*/  FFMA R2, R49.reuse, R63, R2 ;  /* 0x0000003f31027223 */ /* 0x040fe20000000002 */
[--C-:B------:R-:W-:Y:S02]  /*83f0*/  HADD2.F32 R68, -RZ, R89.reuse.H0_H0 ;  /* 0x20000059ff447230 */ /* 0x100fe40000004100 */
[----:B------:R-:W-:Y:S01]  /*8400*/  FFMA R3, R49, R64, R3 ;  /* 0x0000004031037223 */ /* 0x000fe20000000003 */
[----:B------:R-:W-:Y:S02]  /*8410*/  HADD2.F32 R69, -RZ, R89.H1_H1 ;  /* 0x30000059ff457230 */ /* 0x000fe40000004100 */
[C---:B------:R-:W-:Y:S01]  /*8420*/  FMUL R21, R47.reuse, R26 ;  /* 0x0000001a2f157220 */ /* 0x040fe20000400000 */
[----:B------:R-:W-:Y:S01]  /*8430*/  FMUL R22, R47, R27 ;  /* 0x0000001b2f167220 */ /* 0x000fe20000400000 */
[C---:B------:R-:W-:Y:S01]  /*8440*/  FFMA R6, R49.reuse, R65, R6 ;  /* 0x0000004131067223 */ /* 0x040fe20000000006 */
[----:B------:R-:W-:Y:S01]  /*8450*/  FFMA R7, R49, R66, R7 ;  /* 0x0000004231077223 */ /* 0x000fe20000000007 */
[----:B------:R-:W-:Y:S01]  /*8460*/  FMUL R23, R47, R28 ;  /* 0x0000001c2f177220 */ /* 0x000fe20000400000 */
[C---:B------:R-:W-:Y:S01]  /*8470*/  FFMA R20, R49.reuse, R67, R20 ;  /* 0x0000004331147223 */ /* 0x040fe20000000014 */
[--C-:B------:R-:W-:Y:S02]  /*8480*/  HADD2.F32 R72, -RZ, R90.reuse.H0_H0 ;  /* 0x2000005aff487230 */ /* 0x100fe40000004100 */
[C---:B------:R-:W-:Y:S01]  /*8490*/  FFMA R21, R49.reuse, R68, R21 ;  /* 0x0000004431157223 */ /* 0x040fe20000000015 */
[----:B------:R-:W-:Y:S02]  /*84a0*/  HADD2.F32 R73, -RZ, R90.H1_H1 ;  /* 0x3000005aff497230 */ /* 0x000fe40000004100 */
[----:B------:R-:W-:Y:S01]  /*84b0*/  FFMA R22, R49, R69, R22 ;  /* 0x0000004531167223 */ /* 0x000fe20000000016 */
[C---:B------:R-:W-:Y:S01]  /*84c0*/  FMUL R26, R47.reuse, R31 ;  /* 0x0000001f2f1a7220 */ /* 0x040fe20000400000 */
[----:B------:R-:W-:Y:S01]  /*84d0*/  FMUL R27, R47, R32 ;  /* 0x000000202f1b7220 */ /* 0x000fe20000400000 */
[----:B------:R-:W-:Y:S01]  /*84e0*/  FFMA R23, R49, R70, R23 ;  /* 0x0000004631177223 */ /* 0x000fe20000000017 */
[----:B------:R-:W-:Y:S01]  /*84f0*/  FMUL R28, R47, R33 ;  /* 0x000000212f1c7220 */ /* 0x000fe20000400000 */
[C---:B------:R-:W-:Y:S01]  /*8500*/  FFMA R24, R49.reuse, R71, R24 ;  /* 0x0000004731187223 */ /* 0x040fe20000000018 */
[--C-:B------:R-:W-:Y:S02]  /*8510*/  HADD2.F32 R75, -RZ, R91.reuse.H0_H0 ;  /* 0x2000005bff4b7230 */ /* 0x100fe40000004100 */
[C---:B------:R-:W-:Y:S01]  /*8520*/  FFMA R25, R49.reuse, R72, R25 ;  /* 0x0000004831197223 */ /* 0x040fe20000000019 */
[----:B------:R-:W-:Y:S02]  /*8530*/  HADD2.F32 R76, -RZ, R91.H1_H1 ;  /* 0x3000005bff4c7230 */ /* 0x000fe40000004100 */
[----:B------:R-:W-:Y:S01]  /*8540*/  FFMA R26, R49, R73, R26 ;  /* 0x00000049311a7223 */ /* 0x000fe2000000001a */
[----:B------:R-:W-:Y:S01]  /*8550*/  F2FP.SATFINITE.E4M3.F32.PACK_AB_MERGE_C R14, R15, R14, RZ ;  /* 0x0000000e0f0e723e */ /* 0x000fe200048070ff */
[----:B------:R-:W-:Y:S01]  /*8560*/  FFMA R27, R49, R48, R27 ;  /* 0x00000030311b7223 */ /* 0x000fe2000000001b */
[----:B------:R-:W-:Y:S01]  /*8570*/  F2FP.SATFINITE.E4M3.F32.PACK_AB_MERGE_C R18, R19, R18, RZ ;  /* 0x000000121312723e */ /* 0x000fe200048070ff */
[C---:B------:R-:W-:Y:S01]  /*8580*/  FFMA R28, R49.reuse, R74, R28 ;  /* 0x0000004a311c7223 */ /* 0x040fe2000000001c */
[C---:B------:R-:W-:Y:S01]  /*8590*/  FFMA R29, R49.reuse, R75, R29 ;  /* 0x0000004b311d7223 */ /* 0x040fe2000000001d */
[----:B------:R-:W-:Y:S01]  /*85a0*/  FFMA R30, R49, R76, R30 ;  /* 0x0000004c311e7223 */ /* 0x000fe2000000001e */
[----:B------:R-:W-:Y:S02]  /*85b0*/  F2FP.SATFINITE.E4M3.F32.PACK_AB_MERGE_C R32, R5, R4, R78 ;  /* 0x000000040520723e */ /* 0x000fe4000480704e */
[----:B------:R-:W-:Y:S02]  /*85c0*/  F2FP.SATFINITE.E4M3.F32.PACK_AB_MERGE_C R33, R9, R8, R10 ;  /* 0x000000080921723e */ /* 0x000fe4000480700a */
[----:B------:R-:W-:Y:S02]  /*85d0*/  F2FP.SATFINITE.E4M3.F32.PACK_AB_MERGE_C R34, R13, R12, R14 ;  /* 0x0000000c0d22723e */ /* 0x000fe4000480700e */
[----:B------:R-:W-:Y:S02]  /*85e0*/  F2FP.SATFINITE.E4M3.F32.PACK_AB_MERGE_C R35, R17, R16, R18 ;  /* 0x000000101123723e */ /* 0x000fe40004807012 */
[----:B------:R-:W-:Y:S02]  /*85f0*/  F2FP.SATFINITE.E4M3.F32.PACK_AB_MERGE_C R3, R6, R3, RZ ;  /* 0x000000030603723e */ /* 0x000fe400048070ff */
[----:B------:R-:W-:Y:S01]  /*8600*/  F2FP.SATFINITE.E4M3.F32.PACK_AB_MERGE_C R5, R22, R21, RZ ;  /* 0x000000151605723e */ /* 0x000fe200048070ff */
[----:B------:R1:W-:Y:S01]  /*8610*/  STS.128 [R110+UR51+0x3400], R32 ;  /* 0x003400206e007988 */ /* 0x0003e20008000c33 */
[----:B------:R-:W-:Y:S02]  /*8620*/  F2FP.SATFINITE.E4M3.F32.PACK_AB_MERGE_C R6, R26, R25, RZ ;  /* 0x000000191a06723e */ /* 0x000fe400048070ff */
[----:B------:R-:W-:Y:S02]  /*8630*/  F2FP.SATFINITE.E4M3.F32.PACK_AB_MERGE_C R29, R30, R29, RZ ;  /* 0x0000001d1e1d723e */ /* 0x000fe400048070ff */
[----:B------:R-:W-:Y:S02]  /*8640*/  F2FP.SATFINITE.E4M3.F32.PACK_AB_MERGE_C R5, R20, R7, R5 ;  /* 0x000000071405723e */ /* 0x000fe40004807005 */
[----:B------:R-:W-:Y:S02]  /*8650*/  F2FP.SATFINITE.E4M3.F32.PACK_AB_MERGE_C R4, R2, R0, R3 ;  /* 0x000000000204723e */ /* 0x000fe40004807003 */
[----:B------:R-:W-:Y:S02]  /*8660*/  F2FP.SATFINITE.E4M3.F32.PACK_AB_MERGE_C R6, R24, R23, R6 ;  /* 0x000000171806723e */ /* 0x000fe40004807006 */
[----:B------:R-:W-:Y:S05]  /*8670*/  F2FP.SATFINITE.E4M3.F32.PACK_AB_MERGE_C R7, R28, R27, R29 ;  /* 0x0000001b1c07723e */ /* 0x000fea000480701d */
        /* <DEDUP_REMOVED lines=9> */
[----:B------:R-:W-:Y:S01]  /*8710*/  R2UR UR10, R119 ;  /* 0x00000000770a72ca */ /* 0x000fe200000e0000 */
[----:B------:R-:W-:Y:S01]  /*8720*/  UIADD3 UR4, UP0, UPT, UR54, 0x680, URZ ;  /* 0x0000068036047890 */ /* 0x000fe2000ff1e0ff */
[----:B------:R-:W-:Y:S01]  /*8730*/  R2UR UR11, R117 ;  /* 0x00000000750b72ca */ /* 0x000fe200000e0000 */
[----:B------:R-:W-:Y:S01]  /*8740*/  UIADD3 UR9, UPT, UPT, UR41, 0x40, URZ ;  /* 0x0000004029097890 */ /* 0x000fe2000fffe0ff */
[----:B------:R-:W-:Y:S01]  /*8750*/  R2UR UR12, R118 ;  /* 0x00000000760c72ca */ /* 0x000fe200000e0000 */
[----:B------:R-:W-:Y:S02]  /*8760*/  UIADD3 UR8, UPT, UPT, UR51, 0x3400, URZ ;  /* 0x0000340033087890 */ /* 0x000fe4000fffe0ff */
[----:B------:R-:W-:Y:S10]  /*8770*/  UIADD3.X UR5, UPT, UPT, URZ, UR55, URZ, UP0, !UPT ;  /* 0x00000037ff057290 */ /* 0x000ff400087fe4ff */
[----:B------:R2:W-:Y:S01]  /*8780*/  UTMASTG.4D.IM2COL [UR8], [UR4] ;  /* 0x00000008040073b5 */ /* 0x0005e20008058000 */
[----:B------:R0:W-:Y:S01]  /*8790*/  UTMACMDFLUSH ;  /* 0x00000000000079b7 */ /* 0x0001e20000000000 */
[----:B--2---:R-:W-:Y:S04]  /*87a0*/  DEPBAR.LE SB0, 0x1 ;  /* 0x000080400000791a */ /* 0x004fe80000000000 */
.L_x_134:
[----:B------:R-:W-:Y:S05]  /*87b0*/  BSYNC.RECONVERGENT B0 ;  /* 0x0000000000007941 */ /* 0x000fea0003800200 */
.L_x_133:
[----:B------:R-:W-:Y:S01]  /*87c0*/  BAR.SYNC.DEFER_BLOCKING 0x1, 0x80 ;  /* 0x0042000000007b1d */ /* 0x000fe20000010000 */
[----:B------:R-:W-:Y:S01]  /*87d0*/  ISETP.NE.AND P1, PT, R116, RZ, PT ;  /* 0x000000ff7400720c */ /* 0x000fe20003f25270 */
[----:B------:R-:W-:Y:S01]  /*87e0*/  IMAD.IADD R14, R43, 0x1, R100 ;  /* 0x000000012b0e7824 */ /* 0x000fe200078e0264 */
[C---:B------:R-:W-:Y:S01]  /*87f0*/  ISETP.NE.AND P0, PT, R45.reuse, 0x2, PT ;  /* 0x000000022d00780c */ /* 0x040fe20003f05270 */
[----:B------:R-:W-:Y:S01]  /*8800*/  IMAD.IADD R17, R44, 0x1, R101 ;  /* 0x000000012c117824 */ /* 0x000fe200078e0265 */
[----:B------:R-:W-:Y:S02]  /*8810*/  LOP3.LUT R108, R108, 0x1, RZ, 0x3c, !PT ;  /* 0x000000016c6c7812 */ /* 0x000fe400078e3cff */
[----:B------:R-:W-:Y:S02]  /*8820*/  SEL R0, RZ, 0x1, P0 ;  /* 0x00000001ff007807 */ /* 0x000fe40000000000 */
[----:B------:R-:W-:Y:S02]  /*8830*/  SEL R45, R45, RZ, P0 ;  /* 0x000000ff2d2d7207 */ /* 0x000fe40000000000 */
[----:B------:R-:W-:Y:S01]  /*8840*/  LOP3.LUT R109, R109, R0, RZ, 0x3c, !PT ;  /* 0x000000006d6d7212 */ /* 0x000fe200078e3cff */
[----:B------:R-:W-:Y:S02]  /*8850*/  UMOV UR56, UR52 ;  /* 0x0000003400387c82 */ /* 0x000fe40008000000 */
[----:B------:R-:W-:Y:S05]  /*8860*/  @P1 BRA `(.L_x_135) ;  /* 0xffffffd400dc1947 */ /* 0x000fea000383ffff */
[----:B------:R-:W-:Y:S05]  /*8870*/  EXIT ;  /* 0x000000000000794d */ /* 0x000fea0003800000 */
.L_x_25:
[----:B------:R-:W-:Y:S07]  /*8880*/  MOV R2, UR9 ;  /* 0x0000000900027c02 */ /* 0x000fee0008000f00 */
.L_x_136:
[----:B-1----:R1:W2:Y:S02]  /*8890*/  SYNCS.PHASECHK.TRANS64.TRYWAIT P1, [R2+URZ+0x110], R4 ;  /* 0x00011004020075a7 */ /* 0x0022a400080211ff */
[----:B--2---:R-:W-:Y:S05]  /*88a0*/  @!P1 NANOSLEEP.SYNCS 0x989680 ;  /* 0x009896800000995d */ /* 0x004fea0003900000 */
[----:B------:R-:W2:Y:S02]  /*88b0*/  @!P1 SYNCS.PHASECHK.TRANS64 P1, [R2+URZ+0x110], R4 ;  /* 0x00011004020095a7 */ /* 0x000ea400080210ff */
[----:B--2---:R-:W-:Y:S05]  /*88c0*/  @!P1 BRA `(.L_x_136) ;  /* 0xfffffffc00f09947 */ /* 0x004fea000383ffff */
[----:B------:R-:W-:Y:S05]  /*88d0*/  BRA `(.L_x_24) ;  /* 0xffffff9400047947 */ /* 0x000fea000383ffff */
.L_x_32:
[----:B------:R-:W-:Y:S07]  /*88e0*/  MOV R2, UR9 ;  /* 0x0000000900027c02 */ /* 0x000fee0008000f00 */
.L_x_137:
[----:B-1----:R1:W2:Y:S02]  /*88f0*/  SYNCS.PHASECHK.TRANS64.TRYWAIT P0, [R2+URZ+0x110], R4 ;  /* 0x00011004020075a7 */ /* 0x0022a400080011ff */
[----:B--2---:R-:W-:Y:S05]  /*8900*/  @!P0 NANOSLEEP.SYNCS 0x989680 ;  /* 0x009896800000895d */ /* 0x004fea0003900000 */
[----:B------:R-:W2:Y:S02]  /*8910*/  @!P0 SYNCS.PHASECHK.TRANS64 P0, [R2+URZ+0x110], R4 ;  /* 0x00011004020085a7 */ /* 0x000ea400080010ff */
[----:B--2---:R-:W-:Y:S05]  /*8920*/  @!P0 BRA `(.L_x_137) ;  /* 0xfffffffc00f08947 */ /* 0x004fea000383ffff */
[----:B------:R-:W-:Y:S05]  /*8930*/  BRA `(.L_x_31) ;  /* 0xffffff9800747947 */ /* 0x000fea000383ffff */
.L_x_37:
[----:B-1----:R-:W-:-:S07]  /*8940*/  MOV R2, UR45 ;  /* 0x0000002d00027c02 */ /* 0x002fce0008000f00 */
.L_x_138:
[----:B-1----:R1:W2:Y:S02]  /*8950*/  SYNCS.PHASECHK.TRANS64.TRYWAIT P0, [R2+URZ+0x250], R3 ;  /* 0x00025003020075a7 */ /* 0x0022a400080011ff */
[----:B--2---:R-:W-:Y:S05]  /*8960*/  @!P0 NANOSLEEP.SYNCS 0x989680 ;  /* 0x009896800000895d */ /* 0x004fea0003900000 */
[----:B------:R-:W2:Y:S02]  /*8970*/  @!P0 SYNCS.PHASECHK.TRANS64 P0, [R2+URZ+0x250], R3 ;  /* 0x00025003020085a7 */ /* 0x000ea400080010ff */
[----:B--2---:R-:W-:Y:S05]  /*8980*/  @!P0 BRA `(.L_x_138) ;  /* 0xfffffffc00f08947 */ /* 0x004fea000383ffff */
[----:B------:R-:W-:Y:S05]  /*8990*/  BRA `(.L_x_139) ;  /* 0xffffff9c00447947 */ /* 0x000fea000383ffff */
.L_x_41:
[----:B------:R-:W-:-:S07]  /*89a0*/  MOV R0, UR4 ;  /* 0x0000000400007c02 */ /* 0x000fce0008000f00 */
.L_x_140:
[----:B-1----:R1:W2:Y:S02]  /*89b0*/  SYNCS.PHASECHK.TRANS64.TRYWAIT P0, [R0+URZ], R2 ;  /* 0x00000002000075a7 */ /* 0x0022a400080011ff */
[----:B--2---:R-:W-:Y:S05]  /*89c0*/  @!P0 NANOSLEEP.SYNCS 0x989680 ;  /* 0x009896800000895d */ /* 0x004fea0003900000 */
[----:B------:R-:W2:Y:S02]  /*89d0*/  @!P0 SYNCS.PHASECHK.TRANS64 P0, [R0+URZ], R2 ;  /* 0x00000002000085a7 */ /* 0x000ea400080010ff */
[----:B--2---:R-:W-:Y:S05]  /*89e0*/  @!P0 BRA `(.L_x_140) ;  /* 0xfffffffc00f08947 */ /* 0x004fea000383ffff */
[----:B------:R-:W-:Y:S05]  /*89f0*/  BRA `(.L_x_141) ;  /* 0xffffffa000987947 */ /* 0x000fea000383ffff */
.L_x_42:
[----:B------:R-:W-:-:S07]  /*8a00*/  MOV R0, UR4 ;  /* 0x0000000400007c02 */ /* 0x000fce0008000f00 */
.L_x_142:
[----:B-1----:R1:W2:Y:S02]  /*8a10*/  SYNCS.PHASECHK.TRANS64.TRYWAIT P0, [R0+URZ], R3 ;  /* 0x00000003000075a7 */ /* 0x0022a400080011ff */
[----:B--2---:R-:W-:Y:S05]  /*8a20*/  @!P0 NANOSLEEP.SYNCS 0x989680 ;  /* 0x009896800000895d */ /* 0x004fea0003900000 */
[----:B------:R-:W2:Y:S02]  /*8a30*/  @!P0 SYNCS.PHASECHK.TRANS64 P0, [R0+URZ], R3 ;  /* 0x00000003000085a7 */ /* 0x000ea400080010ff */
[----:B--2---:R-:W-:Y:S05]  /*8a40*/  @!P0 BRA `(.L_x_142) ;  /* 0xfffffffc00f08947 */ /* 0x004fea000383ffff */
[----:B------:R-:W-:Y:S05]  /*8a50*/  BRA `(.L_x_143) ;  /* 0xffffffa000a47947 */ /* 0x000fea000383ffff */
.L_x_43:
[----:B------:R-:W-:-:S07]  /*8a60*/  MOV R0, UR4 ;  /* 0x0000000400007c02 */ /* 0x000fce0008000f00 */
.L_x_144:
[----:B-1----:R1:W2:Y:S02]  /*8a70*/  SYNCS.PHASECHK.TRANS64.TRYWAIT P0, [R0+URZ], R3 ;  /* 0x00000003000075a7 */ /* 0x0022a400080011ff */
[----:B--2---:R-:W-:Y:S05]  /*8a80*/  @!P0 NANOSLEEP.SYNCS 0x989680 ;  /* 0x009896800000895d */ /* 0x004fea0003900000 */
[----:B------:R-:W2:Y:S02]  /*8a90*/  @!P0 SYNCS.PHASECHK.TRANS64 P0, [R0+URZ], R3 ;  /* 0x00000003000085a7 */ /* 0x000ea400080010ff */
[----:B--2---:R-:W-:Y:S05]  /*8aa0*/  @!P0 BRA `(.L_x_144) ;  /* 0xfffffffc00f08947 */ /* 0x004fea000383ffff */
[----:B------:R-:W-:Y:S05]  /*8ab0*/  BRA `(.L_x_145) ;  /* 0xffffffa000b07947 */ /* 0x000fea000383ffff */
.L_x_44:
[----:B------:R-:W-:-:S07]  /*8ac0*/  MOV R0, UR4 ;  /* 0x0000000400007c02 */ /* 0x000fce0008000f00 */
.L_x_146:
[----:B-1----:R1:W2:Y:S02]  /*8ad0*/  SYNCS.PHASECHK.TRANS64.TRYWAIT P0, [R0+URZ], R3 ;  /* 0x00000003000075a7 */ /* 0x0022a400080011ff */
[----:B--2---:R-:W-:Y:S05]  /*8ae0*/  @!P0 NANOSLEEP.SYNCS 0x989680 ;  /* 0x009896800000895d */ /* 0x004fea0003900000 */
[----:B------:R-:W2:Y:S02]  /*8af0*/  @!P0 SYNCS.PHASECHK.TRANS64 P0, [R0+URZ], R3 ;  /* 0x00000003000085a7 */ /* 0x000ea400080010ff */
[----:B--2---:R-:W-:Y:S05]  /*8b00*/  @!P0 BRA `(.L_x_146) ;  /* 0xfffffffc00f08947 */ /* 0x004fea000383ffff */
[----:B------:R-:W-:Y:S05]  /*8b10*/  BRA `(.L_x_147) ;  /* 0xffffffa000bc7947 */ /* 0x000fea000383ffff */
.L_x_45:
[----:B------:R-:W-:-:S07]  /*8b20*/  MOV R0, UR4 ;  /* 0x0000000400007c02 */ /* 0x000fce0008000f00 */
.L_x_148:
[----:B-1----:R1:W2:Y:S02]  /*8b30*/  SYNCS.PHASECHK.TRANS64.TRYWAIT P0, [R0+URZ], R3 ;  /* 0x00000003000075a7 */ /* 0x0022a400080011ff */
[----:B--2---:R-:W-:Y:S05]  /*8b40*/  @!P0 NANOSLEEP.SYNCS 0x989680 ;  /* 0x009896800000895d */ /* 0x004fea0003900000 */
[----:B------:R-:W2:Y:S02]  /*8b50*/  @!P0 SYNCS.PHASECHK.TRANS64 P0, [R0+URZ], R3 ;  /* 0x00000003000085a7 */ /* 0x000ea400080010ff */
[----:B--2---:R-:W-:Y:S05]  /*8b60*/  @!P0 BRA `(.L_x_148) ;  /* 0xfffffffc00f08947 */ /* 0x004fea000383ffff */
[----:B------:R-:W-:Y:S05]  /*8b70*/  BRA `(.L_x_149) ;  /* 0xffffffa000c87947 */ /* 0x000fea000383ffff */
.L_x_46:
[----:B------:R-:W-:-:S07]  /*8b80*/  MOV R0, UR4 ;  /* 0x0000000400007c02 */ /* 0x000fce0008000f00 */
.L_x_150:
[----:B-1----:R1:W2:Y:S02]  /*8b90*/  SYNCS.PHASECHK.TRANS64.TRYWAIT P0, [R0+URZ], R3 ;  /* 0x00000003000075a7 */ /* 0x0022a400080011ff */
[----:B--2---:R-:W-:Y:S05]  /*8ba0*/  @!P0 NANOSLEEP.SYNCS 0x989680 ;  /* 0x009896800000895d */ /* 0x004fea0003900000 */
[----:B------:R-:W2:Y:S02]  /*8bb0*/  @!P0 SYNCS.PHASECHK.TRANS64 P0, [R0+URZ], R3 ;  /* 0x00000003000085a7 */ /* 0x000ea400080010ff */
[----:B--2---:R-:W-:Y:S05]  /*8bc0*/  @!P0 BRA `(.L_x_150) ;  /* 0xfffffffc00f08947 */ /* 0x004fea000383ffff */
[----:B------:R-:W-:Y:S05]  /*8bd0*/  BRA `(.L_x_151) ;  /* 0xffffffa000d47947 */ /* 0x000fea000383ffff */
.L_x_47:
[----:B------:R-:W-:-:S07]  /*8be0*/  MOV R0, UR4 ;  /* 0x0000000400007c02 */ /* 0x000fce0008000f00 */
.L_x_152:
[----:B-1----:R1:W2:Y:S02]  /*8bf0*/  SYNCS.PHASECHK.TRANS64.TRYWAIT P0, [R0+URZ], R3 ;  /* 0x00000003000075a7 */ /* 0x0022a400080011ff */
[----:B--2---:R-:W-:Y:S05]  /*8c00*/  @!P0 NANOSLEEP.SYNCS 0x989680 ;  /* 0x009896800000895d */ /* 0x004fea0003900000 */
[----:B------:R-:W2:Y:S02]  /*8c10*/  @!P0 SYNCS.PHASECHK.TRANS64 P0, [R0+URZ], R3 ;  /* 0x00000003000085a7 */ /* 0x000ea400080010ff */
[----:B--2---:R-:W-:Y:S05]  /*8c20*/  @!P0 BRA `(.L_x_152) ;  /* 0xfffffffc00f08947 */ /* 0x004fea000383ffff */
[----:B------:R-:W-:Y:S05]  /*8c30*/  BRA `(.L_x_153) ;  /* 0xffffffa000e07947 */ /* 0x000fea000383ffff */
.L_x_48:
[----:B------:R-:W-:-:S07]  /*8c40*/  MOV R0, UR4 ;  /* 0x0000000400007c02 */ /* 0x000fce0008000f00 */
.L_x_154:
[----:B-1----:R1:W2:Y:S02]  /*8c50*/  SYNCS.PHASECHK.TRANS64.TRYWAIT P0, [R0+URZ], R3 ;  /* 0x00000003000075a7 */ /* 0x0022a400080011ff */
[----:B--2---:R-:W-:Y:S05]  /*8c60*/  @!P0 NANOSLEEP.SYNCS 0x989680 ;  /* 0x009896800000895d */ /* 0x004fea0003900000 */
[----:B------:R-:W2:Y:S02]  /*8c70*/  @!P0 SYNCS.PHASECHK.TRANS64 P0, [R0+URZ], R3 ;  /* 0x00000003000085a7 */ /* 0x000ea400080010ff */
[----:B--2---:R-:W-:Y:S05]  /*8c80*/  @!P0 BRA `(.L_x_154) ;  /* 0xfffffffc00f08947 */ /* 0x004fea000383ffff */
[----:B------:R-:W-:Y:S05]  /*8c90*/  BRA `(.L_x_155) ;  /* 0xffffffa000ec7947 */ /* 0x000fea000383ffff */
.L_x_49:
[----:B------:R-:W-:-:S07]  /*8ca0*/  MOV R0, UR4 ;  /* 0x0000000400007c02 */ /* 0x000fce0008000f00 */
.L_x_156:
[----:B-1----:R1:W2:Y:S02]  /*8cb0*/  SYNCS.PHASECHK.TRANS64.TRYWAIT P0, [R0+URZ], R3 ;  /* 0x00000003000075a7 */ /* 0x0022a400080011ff */
[----:B--2---:R-:W-:Y:S05]  /*8cc0*/  @!P0 NANOSLEEP.SYNCS 0x989680 ;  /* 0x009896800000895d */ /* 0x004fea0003900000 */
[----:B------:R-:W2:Y:S02]  /*8cd0*/  @!P0 SYNCS.PHASECHK.TRANS64 P0, [R0+URZ], R3 ;  /* 0x00000003000085a7 */ /* 0x000ea400080010ff */
[----:B--2---:R-:W-:Y:S05]  /*8ce0*/  @!P0 BRA `(.L_x_156) ;  /* 0xfffffffc00f08947 */ /* 0x004fea000383ffff */
[----:B------:R-:W-:Y:S05]  /*8cf0*/  BRA `(.L_x_157) ;  /* 0xffffffa000f87947 */ /* 0x000fea000383ffff */
.L_x_50:
[----:B------:R-:W-:-:S07]  /*8d00*/  MOV R0, UR4 ;  /* 0x0000000400007c02 */ /* 0x000fce0008000f00 */
.L_x_158:
[----:B-1----:R1:W2:Y:S02]  /*8d10*/  SYNCS.PHASECHK.TRANS64.TRYWAIT P0, [R0+URZ], R3 ;  /* 0x00000003000075a7 */ /* 0x0022a400080011ff */
[----:B--2---:R-:W-:Y:S05]  /*8d20*/  @!P0 NANOSLEEP.SYNCS 0x989680 ;  /* 0x009896800000895d */ /* 0x004fea0003900000 */
[----:B------:R-:W2:Y:S02]  /*8d30*/  @!P0 SYNCS.PHASECHK.TRANS64 P0, [R0+URZ], R3 ;  /* 0x00000003000085a7 */ /* 0x000ea400080010ff */
[----:B--2---:R-:W-:Y:S05]  /*8d40*/  @!P0 BRA `(.L_x_158) ;  /* 0xfffffffc00f08947 */ /* 0x004fea000383ffff */
[----:B------:R-:W-:Y:S05]  /*8d50*/  BRA `(.L_x_159) ;  /* 0xffffffa400047947 */ /* 0x000fea000383ffff */
.L_x_51:
[----:B------:R-:W-:-:S07]  /*8d60*/  MOV R0, UR4 ;  /* 0x0000000400007c02 */ /* 0x000fce0008000f00 */
.L_x_160:
[----:B-1----:R1:W2:Y:S02]  /*8d70*/  SYNCS.PHASECHK.TRANS64.TRYWAIT P0, [R0+URZ], R3 ;  /* 0x00000003000075a7 */ /* 0x0022a400080011ff */
[----:B--2---:R-:W-:Y:S05]  /*8d80*/  @!P0 NANOSLEEP.SYNCS 0x989680 ;  /* 0x009896800000895d */ /* 0x004fea0003900000 */
[----:B------:R-:W2:Y:S02]  /*8d90*/  @!P0 SYNCS.PHASECHK.TRANS64 P0, [R0+URZ], R3 ;  /* 0x00000003000085a7 */ /* 0x000ea400080010ff */
[----:B--2---:R-:W-:Y:S05]  /*8da0*/  @!P0 BRA `(.L_x_160) ;  /* 0xfffffffc00f08947 */ /* 0x004fea000383ffff */
[----:B------:R-:W-:Y:S05]  /*8db0*/  BRA `(.L_x_161) ;  /* 0xffffffa400107947 */ /* 0x000fea000383ffff */
.L_x_52:
[----:B------:R-:W-:-:S07]  /*8dc0*/  MOV R0, UR4 ;  /* 0x0000000400007c02 */ /* 0x000fce0008000f00 */
.L_x_162:
[----:B-1----:R1:W2:Y:S02]  /*8dd0*/  SYNCS.PHASECHK.TRANS64.TRYWAIT P0, [R0+URZ], R3 ;  /* 0x00000003000075a7 */ /* 0x0022a400080011ff */
[----:B--2---:R-:W-:Y:S05]  /*8de0*/  @!P0 NANOSLEEP.SYNCS 0x989680 ;  /* 0x009896800000895d */ /* 0x004fea0003900000 */
[----:B------:R-:W2:Y:S02]  /*8df0*/  @!P0 SYNCS.PHASECHK.TRANS64 P0, [R0+URZ], R3 ;  /* 0x00000003000085a7 */ /* 0x000ea400080010ff */
[----:B--2---:R-:W-:Y:S05]  /*8e00*/  @!P0 BRA `(.L_x_162) ;  /* 0xfffffffc00f08947 */ /* 0x004fea000383ffff */
[----:B------:R-:W-:Y:S05]  /*8e10*/  BRA `(.L_x_163) ;  /* 0xffffffa4001c7947 */ /* 0x000fea000383ffff */
.L_x_53:
[----:B------:R-:W-:-:S07]  /*8e20*/  MOV R0, UR4 ;  /* 0x0000000400007c02 */ /* 0x000fce0008000f00 */
.L_x_164:
[----:B-1----:R1:W2:Y:S02]  /*8e30*/  SYNCS.PHASECHK.TRANS64.TRYWAIT P0, [R0+URZ], R3 ;  /* 0x00000003000075a7 */ /* 0x0022a400080011ff */
[----:B--2---:R-:W-:Y:S05]  /*8e40*/  @!P0 NANOSLEEP.SYNCS 0x989680 ;  /* 0x009896800000895d */ /* 0x004fea0003900000 */
[----:B------:R-:W2:Y:S02]  /*8e50*/  @!P0 SYNCS.PHASECHK.TRANS64 P0, [R0+URZ], R3 ;  /* 0x00000003000085a7 */ /* 0x000ea400080010ff */
[----:B--2---:R-:W-:Y:S05]  /*8e60*/  @!P0 BRA `(.L_x_164) ;  /* 0xfffffffc00f08947 */ /* 0x004fea000383ffff */
[----:B------:R-:W-:Y:S05]  /*8e70*/  BRA `(.L_x_165) ;  /* 0xffffffa400287947 */ /* 0x000fea000383ffff */
.L_x_54:
[----:B------:R-:W-:-:S07]  /*8e80*/  MOV R0, UR4 ;  /* 0x0000000400007c02 */ /* 0x000fce0008000f00 */
.L_x_166:
[----:B-1----:R1:W2:Y:S02]  /*8e90*/  SYNCS.PHASECHK.TRANS64.TRYWAIT P0, [R0+URZ], R3 ;  /* 0x00000003000075a7 */ /* 0x0022a400080011ff */
[----:B--2---:R-:W-:Y:S05]  /*8ea0*/  @!P0 NANOSLEEP.SYNCS 0x989680 ;  /* 0x009896800000895d */ /* 0x004fea0003900000 */
[----:B------:R-:W2:Y:S02]  /*8eb0*/  @!P0 SYNCS.PHASECHK.TRANS64 P0, [R0+URZ], R3 ;  /* 0x00000003000085a7 */ /* 0x000ea400080010ff */
[----:B--2---:R-:W-:Y:S05]  /*8ec0*/  @!P0 BRA `(.L_x_166) ;  /* 0xfffffffc00f08947 */ /* 0x004fea000383ffff */
[----:B------:R-:W-:Y:S05]  /*8ed0*/  BRA `(.L_x_167) ;  /* 0xffffffa400347947 */ /* 0x000fea000383ffff */
.L_x_55:
[----:B------:R-:W-:-:S07]  /*8ee0*/  MOV R0, UR4 ;  /* 0x0000000400007c02 */ /* 0x000fce0008000f00 */
.L_x_168:
[----:B-1----:R1:W2:Y:S02]  /*8ef0*/  SYNCS.PHASECHK.TRANS64.TRYWAIT P0, [R0+URZ], R3 ;  /* 0x00000003000075a7 */ /* 0x0022a400080011ff */
[----:B--2---:R-:W-:Y:S05]  /*8f00*/  @!P0 NANOSLEEP.SYNCS 0x989680 ;  /* 0x009896800000895d */ /* 0x004fea0003900000 */
[----:B------:R-:W2:Y:S02]  /*8f10*/  @!P0 SYNCS.PHASECHK.TRANS64 P0, [R0+URZ], R3 ;  /* 0x00000003000085a7 */ /* 0x000ea400080010ff */
[----:B--2---:R-:W-:Y:S05]  /*8f20*/  @!P0 BRA `(.L_x_168) ;  /* 0xfffffffc00f08947 */ /* 0x004fea000383ffff */
[----:B------:R-:W-:Y:S05]  /*8f30*/  BRA `(.L_x_169) ;  /* 0xffffffa400407947 */ /* 0x000fea000383ffff */
.L_x_56:
[----:B------:R-:W-:-:S07]  /*8f40*/  MOV R0, UR4 ;  /* 0x0000000400007c02 */ /* 0x000fce0008000f00 */
.L_x_170:
[----:B-1----:R1:W2:Y:S02]  /*8f50*/  SYNCS.PHASECHK.TRANS64.TRYWAIT P0, [R0+URZ], R3 ;  /* 0x00000003000075a7 */ /* 0x0022a400080011ff */
[----:B--2---:R-:W-:Y:S05]  /*8f60*/  @!P0 NANOSLEEP.SYNCS 0x989680 ;  /* 0x009896800000895d */ /* 0x004fea0003900000 */
[----:B------:R-:W2:Y:S02]  /*8f70*/  @!P0 SYNCS.PHASECHK.TRANS64 P0, [R0+URZ], R3 ;  /* 0x00000003000085a7 */ /* 0x000ea400080010ff */
[----:B--2---:R-:W-:Y:S05]  /*8f80*/  @!P0 BRA `(.L_x_170) ;  /* 0xfffffffc00f08947 */ /* 0x004fea000383ffff */
[----:B------:R-:W-:Y:S05]  /*8f90*/  BRA `(.L_x_171) ;  /* 0xffffffa4004c7947 */ /* 0x000fea000383ffff */
.L_x_57:
[----:B------:R-:W-:-:S07]  /*8fa0*/  MOV R0, UR4 ;  /* 0x0000000400007c02 */ /* 0x000fce0008000f00 */
.L_x_172:
[----:B-1----:R1:W2:Y:S02]  /*8fb0*/  SYNCS.PHASECHK.TRANS64.TRYWAIT P0, [R0+URZ], R3 ;  /* 0x00000003000075a7 */ /* 0x0022a400080011ff */
[----:B--2---:R-:W-:Y:S05]  /*8fc0*/  @!P0 NANOSLEEP.SYNCS 0x989680 ;  /* 0x009896800000895d */ /* 0x004fea0003900000 */
[----:B------:R-:W2:Y:S02]  /*8fd0*/  @!P0 SYNCS.PHASECHK.TRANS64 P0, [R0+URZ], R3 ;  /* 0x00000003000085a7 */ /* 0x000ea400080010ff */
[----:B--2---:R-:W-:Y:S05]  /*8fe0*/  @!P0 BRA `(.L_x_172) ;  /* 0xfffffffc00f08947 */ /* 0x004fea000383ffff */
[----:B------:R-:W-:Y:S05]  /*8ff0*/  BRA `(.L_x_173) ;  /* 0xffffffa400587947 */ /* 0x000fea000383ffff */
.L_x_58:
[----:B------:R-:W-:-:S07]  /*9000*/  MOV R0, UR4 ;  /* 0x0000000400007c02 */ /* 0x000fce0008000f00 */
.L_x_174:
[----:B-1----:R1:W2:Y:S02]  /*9010*/  SYNCS.PHASECHK.TRANS64.TRYWAIT P0, [R0+URZ], R3 ;  /* 0x00000003000075a7 */ /* 0x0022a400080011ff */
[----:B--2---:R-:W-:Y:S05]  /*9020*/  @!P0 NANOSLEEP.SYNCS 0x989680 ;  /* 0x009896800000895d */ /* 0x004fea0003900000 */
[----:B------:R-:W2:Y:S02]  /*9030*/  @!P0 SYNCS.PHASECHK.TRANS64 P0, [R0+URZ], R3 ;  /* 0x00000003000085a7 */ /* 0x000ea400080010ff */
[----:B--2---:R-:W-:Y:S05]  /*9040*/  @!P0 BRA `(.L_x_174) ;  /* 0xfffffffc00f08947 */ /* 0x004fea000383ffff */
[----:B------:R-:W-:Y:S05]  /*9050*/  BRA `(.L_x_175) ;  /* 0xffffffa400647947 */ /* 0x000fea000383ffff */
.L_x_59:
[----:B------:R-:W-:-:S07]  /*9060*/  MOV R0, UR4 ;  /* 0x0000000400007c02 */ /* 0x000fce0008000f00 */
.L_x_176:
[----:B-1----:R1:W2:Y:S02]  /*9070*/  SYNCS.PHASECHK.TRANS64.TRYWAIT P0, [R0+URZ], R3 ;  /* 0x00000003000075a7 */ /* 0x0022a400080011ff */
[----:B--2---:R-:W-:Y:S05]  /*9080*/  @!P0 NANOSLEEP.SYNCS 0x989680 ;  /* 0x009896800000895d */ /* 0x004fea0003900000 */
[----:B------:R-:W2:Y:S02]  /*9090*/  @!P0 SYNCS.PHASECHK.TRANS64 P0, [R0+URZ], R3 ;  /* 0x00000003000085a7 */ /* 0x000ea400080010ff */
[----:B--2---:R-:W-:Y:S05]  /*90a0*/  @!P0 BRA `(.L_x_176) ;  /* 0xfffffffc00f08947 */ /* 0x004fea000383ffff */
[----:B------:R-:W-:Y:S05]  /*90b0*/  BRA `(.L_x_177) ;  /* 0xffffffa400707947 */ /* 0x000fea000383ffff */
.L_x_60:
[----:B------:R-:W-:-:S07]  /*90c0*/  MOV R0, UR4 ;  /* 0x0000000400007c02 */ /* 0x000fce0008000f00 */
.L_x_178:
[----:B-1----:R1:W2:Y:S02]  /*90d0*/  SYNCS.PHASECHK.TRANS64.TRYWAIT P0, [R0+URZ], R3 ;  /* 0x00000003000075a7 */ /* 0x0022a400080011ff */
[----:B--2---:R-:W-:Y:S05]  /*90e0*/  @!P0 NANOSLEEP.SYNCS 0x989680 ;  /* 0x009896800000895d */ /* 0x004fea0003900000 */
[----:B------:R-:W2:Y:S02]  /*90f0*/  @!P0 SYNCS.PHASECHK.TRANS64 P0, [R0+URZ], R3 ;  /* 0x00000003000085a7 */ /* 0x000ea400080010ff */
[----:B--2---:R-:W-:Y:S05]  /*9100*/  @!P0 BRA `(.L_x_178) ;  /* 0xfffffffc00f08947 */ /* 0x004fea000383ffff */
[----:B------:R-:W-:Y:S05]  /*9110*/  BRA `(.L_x_179) ;  /* 0xffffffa4007c7947 */ /* 0x000fea000383ffff */
.L_x_61:
[----:B------:R-:W-:-:S07]  /*9120*/  MOV R0, UR4 ;  /* 0x0000000400007c02 */ /* 0x000fce0008000f00 */
.L_x_180:
[----:B-1----:R1:W2:Y:S02]  /*9130*/  SYNCS.PHASECHK.TRANS64.TRYWAIT P0, [R0+URZ], R3 ;  /* 0x00000003000075a7 */ /* 0x0022a400080011ff */
[----:B--2---:R-:W-:Y:S05]  /*9140*/  @!P0 NANOSLEEP.SYNCS 0x989680 ;  /* 0x009896800000895d */ /* 0x004fea0003900000 */
[----:B------:R-:W2:Y:S02]  /*9150*/  @!P0 SYNCS.PHASECHK.TRANS64 P0, [R0+URZ], R3 ;  /* 0x00000003000085a7 */ /* 0x000ea400080010ff */
[----:B--2---:R-:W-:Y:S05]  /*9160*/  @!P0 BRA `(.L_x_180) ;  /* 0xfffffffc00f08947 */ /* 0x004fea000383ffff */
[----:B------:R-:W-:Y:S05]  /*9170*/  BRA `(.L_x_181) ;  /* 0xffffffa400887947 */ /* 0x000fea000383ffff */
.L_x_62:
[----:B------:R-:W-:-:S07]  /*9180*/  MOV R0, UR4 ;  /* 0x0000000400007c02 */ /* 0x000fce0008000f00 */
.L_x_182:
[----:B-1----:R1:W2:Y:S02]  /*9190*/  SYNCS.PHASECHK.TRANS64.TRYWAIT P0, [R0+URZ], R3 ;  /* 0x00000003000075a7 */ /* 0x0022a400080011ff */
[----:B--2---:R-:W-:Y:S05]  /*91a0*/  @!P0 NANOSLEEP.SYNCS 0x989680 ;  /* 0x009896800000895d */ /* 0x004fea0003900000 */
[----:B------:R-:W2:Y:S02]  /*91b0*/  @!P0 SYNCS.PHASECHK.TRANS64 P0, [R0+URZ], R3 ;  /* 0x00000003000085a7 */ /* 0x000ea400080010ff */
[----:B--2---:R-:W-:Y:S05]  /*91c0*/  @!P0 BRA `(.L_x_182) ;  /* 0xfffffffc00f08947 */ /* 0x004fea000383ffff */
[----:B------:R-:W-:Y:S05]  /*91d0*/  BRA `(.L_x_183) ;  /* 0xffffffa400947947 */ /* 0x000fea000383ffff */
.L_x_63:
[----:B------:R-:W-:-:S07]  /*91e0*/  MOV R0, UR4 ;  /* 0x0000000400007c02 */ /* 0x000fce0008000f00 */
.L_x_184:
[----:B-1----:R1:W2:Y:S02]  /*91f0*/  SYNCS.PHASECHK.TRANS64.TRYWAIT P0, [R0+URZ], R3 ;  /* 0x00000003000075a7 */ /* 0x0022a400080011ff */
[----:B--2---:R-:W-:Y:S05]  /*9200*/  @!P0 NANOSLEEP.SYNCS 0x989680 ;  /* 0x009896800000895d */ /* 0x004fea0003900000 */
[----:B------:R-:W2:Y:S02]  /*9210*/  @!P0 SYNCS.PHASECHK.TRANS64 P0, [R0+URZ], R3 ;  /* 0x00000003000085a7 */ /* 0x000ea400080010ff */
[----:B--2---:R-:W-:Y:S05]  /*9220*/  @!P0 BRA `(.L_x_184) ;  /* 0xfffffffc00f08947 */ /* 0x004fea000383ffff */
[----:B------:R-:W-:Y:S05]  /*9230*/  BRA `(.L_x_185) ;  /* 0xffffffa400a07947 */ /* 0x000fea000383ffff */
.L_x_64:
[----:B------:R-:W-:-:S07]  /*9240*/  MOV R0, UR4 ;  /* 0x0000000400007c02 */ /* 0x000fce0008000f00 */
.L_x_186:
[----:B-1----:R1:W2:Y:S02]  /*9250*/  SYNCS.PHASECHK.TRANS64.TRYWAIT P0, [R0+URZ], R3 ;  /* 0x00000003000075a7 */ /* 0x0022a400080011ff */
[----:B--2---:R-:W-:Y:S05]  /*9260*/  @!P0 NANOSLEEP.SYNCS 0x989680 ;  /* 0x009896800000895d */ /* 0x004fea0003900000 */
[----:B------:R-:W2:Y:S02]  /*9270*/  @!P0 SYNCS.PHASECHK.TRANS64 P0, [R0+URZ], R3 ;  /* 0x00000003000085a7 */ /* 0x000ea400080010ff */
[----:B--2---:R-:W-:Y:S05]  /*9280*/  @!P0 BRA `(.L_x_186) ;  /* 0xfffffffc00f08947 */ /* 0x004fea000383ffff */
[----:B------:R-:W-:Y:S05]  /*9290*/  BRA `(.L_x_187) ;  /* 0xffffffa400ac7947 */ /* 0x000fea000383ffff */
.L_x_65:
[----:B------:R-:W-:-:S07]  /*92a0*/  MOV R0, UR4 ;  /* 0x0000000400007c02 */ /* 0x000fce0008000f00 */
.L_x_188:
[----:B-1----:R1:W2:Y:S02]  /*92b0*/  SYNCS.PHASECHK.TRANS64.TRYWAIT P0, [R0+URZ], R3 ;  /* 0x00000003000075a7 */ /* 0x0022a400080011ff */
[----:B--2---:R-:W-:Y:S05]  /*92c0*/  @!P0 NANOSLEEP.SYNCS 0x989680 ;  /* 0x009896800000895d */ /* 0x004fea0003900000 */
[----:B------:R-:W2:Y:S02]  /*92d0*/  @!P0 SYNCS.PHASECHK.TRANS64 P0, [R0+URZ], R3 ;  /* 0x00000003000085a7 */ /* 0x000ea400080010ff */
[----:B--2---:R-:W-:Y:S05]  /*92e0*/  @!P0 BRA `(.L_x_188) ;  /* 0xfffffffc00f08947 */ /* 0x004fea000383ffff */
[----:B------:R-:W-:Y:S05]  /*92f0*/  BRA `(.L_x_189) ;  /* 0xffffffa400b87947 */ /* 0x000fea000383ffff */
.L_x_66:
[----:B------:R-:W-:-:S07]  /*9300*/  MOV R0, UR4 ;  /* 0x0000000400007c02 */ /* 0x000fce0008000f00 */
.L_x_190:
[----:B-1----:R1:W2:Y:S02]  /*9310*/  SYNCS.PHASECHK.TRANS64.TRYWAIT P0, [R0+URZ], R3 ;  /* 0x00000003000075a7 */ /* 0x0022a400080011ff */
[----:B--2---:R-:W-:Y:S05]  /*9320*/  @!P0 NANOSLEEP.SYNCS 0x989680 ;  /* 0x009896800000895d */ /* 0x004fea0003900000 */
[----:B------:R-:W2:Y:S02]  /*9330*/  @!P0 SYNCS.PHASECHK.TRANS64 P0, [R0+URZ], R3 ;  /* 0x00000003000085a7 */ /* 0x000ea400080010ff */
[----:B--2---:R-:W-:Y:S05]  /*9340*/  @!P0 BRA `(.L_x_190) ;  /* 0xfffffffc00f08947 */ /* 0x004fea000383ffff */
[----:B------:R-:W-:Y:S05]  /*9350*/  BRA `(.L_x_191) ;  /* 0xffffffa400c47947 */ /* 0x000fea000383ffff */
.L_x_67:
[----:B------:R-:W-:-:S07]  /*9360*/  MOV R0, UR4 ;  /* 0x0000000400007c02 */ /* 0x000fce0008000f00 */
.L_x_192:
[----:B-1----:R1:W2:Y:S02]  /*9370*/  SYNCS.PHASECHK.TRANS64.TRYWAIT P0, [R0+URZ], R3 ;  /* 0x00000003000075a7 */ /* 0x0022a400080011ff */
[----:B--2---:R-:W-:Y:S05]  /*9380*/  @!P0 NANOSLEEP.SYNCS 0x989680 ;  /* 0x009896800000895d */ /* 0x004fea0003900000 */
[----:B------:R-:W2:Y:S02]  /*9390*/  @!P0 SYNCS.PHASECHK.TRANS64 P0, [R0+URZ], R3 ;  /* 0x00000003000085a7 */ /* 0x000ea400080010ff */
[----:B--2---:R-:W-:Y:S05]  /*93a0*/  @!P0 BRA `(.L_x_192) ;  /* 0xfffffffc00f08947 */ /* 0x004fea000383ffff */
[----:B------:R-:W-:Y:S05]  /*93b0*/  BRA `(.L_x_193) ;  /* 0xffffffa400d07947 */ /* 0x000fea000383ffff */
.L_x_68:
[----:B------:R-:W-:-:S07]  /*93c0*/  MOV R0, UR4 ;  /* 0x0000000400007c02 */ /* 0x000fce0008000f00 */
.L_x_194:
[----:B-1----:R1:W2:Y:S02]  /*93d0*/  SYNCS.PHASECHK.TRANS64.TRYWAIT P0, [R0+URZ], R3 ;  /* 0x00000003000075a7 */ /* 0x0022a400080011ff */
[----:B--2---:R-:W-:Y:S05]  /*93e0*/  @!P0 NANOSLEEP.SYNCS 0x989680 ;  /* 0x009896800000895d */ /* 0x004fea0003900000 */
[----:B------:R-:W2:Y:S02]  /*93f0*/  @!P0 SYNCS.PHASECHK.TRANS64 P0, [R0+URZ], R3 ;  /* 0x00000003000085a7 */ /* 0x000ea400080010ff */
[----:B--2---:R-:W-:Y:S05]  /*9400*/  @!P0 BRA `(.L_x_194) ;  /* 0xfffffffc00f08947 */ /* 0x004fea000383ffff */
[----:B------:R-:W-:Y:S05]  /*9410*/  BRA `(.L_x_195) ;  /* 0xffffffa400dc7947 */ /* 0x000fea000383ffff */
.L_x_69:
[----:B------:R-:W-:-:S07]  /*9420*/  MOV R0, UR4 ;  /* 0x0000000400007c02 */ /* 0x000fce0008000f00 */
.L_x_196:
[----:B-1----:R1:W2:Y:S02]  /*9430*/  SYNCS.PHASECHK.TRANS64.TRYWAIT P0, [R0+URZ], R3 ;  /* 0x00000003000075a7 */ /* 0x0022a400080011ff */
[----:B--2---:R-:W-:Y:S05]  /*9440*/  @!P0 NANOSLEEP.SYNCS 0x989680 ;  /* 0x009896800000895d */ /* 0x004fea0003900000 */
[----:B------:R-:W2:Y:S02]  /*9450*/  @!P0 SYNCS.PHASECHK.TRANS64 P0, [R0+URZ], R3 ;  /* 0x00000003000085a7 */ /* 0x000ea400080010ff */
[----:B--2---:R-:W-:Y:S05]  /*9460*/  @!P0 BRA `(.L_x_196) ;  /* 0xfffffffc00f08947 */ /* 0x004fea000383ffff */
[----:B------:R-:W-:Y:S05]  /*9470*/  BRA `(.L_x_197) ;  /* 0xffffffa400e87947 */ /* 0x000fea000383ffff */
.L_x_70:
[----:B------:R-:W-:-:S07]  /*9480*/  MOV R0, UR4 ;  /* 0x0000000400007c02 */ /* 0x000fce0008000f00 */
.L_x_198:
[----:B-1----:R1:W2:Y:S02]  /*9490*/  SYNCS.PHASECHK.TRANS64.TRYWAIT P0, [R0+URZ], R3 ;  /* 0x00000003000075a7 */ /* 0x0022a400080011ff */
[----:B--2---:R-:W-:Y:S05]  /*94a0*/  @!P0 NANOSLEEP.SYNCS 0x989680 ;  /* 0x009896800000895d */ /* 0x004fea0003900000 */
[----:B------:R-:W2:Y:S02]  /*94b0*/  @!P0 SYNCS.PHASECHK.TRANS64 P0, [R0+URZ], R3 ;  /* 0x00000003000085a7 */ /* 0x000ea400080010ff */
[----:B--2---:R-:W-:Y:S05]  /*94c0*/  @!P0 BRA `(.L_x_198) ;  /* 0xfffffffc00f08947 */ /* 0x004fea000383ffff */
[----:B------:R-:W-:Y:S05]  /*94d0*/  BRA `(.L_x_199) ;  /* 0xffffffa400f47947 */ /* 0x000fea000383ffff */
.L_x_71:
[----:B------:R-:W-:-:S07]  /*94e0*/  MOV R0, UR4 ;  /* 0x0000000400007c02 */ /* 0x000fce0008000f00 */
.L_x_200:
[----:B-1----:R1:W2:Y:S02]  /*94f0*/  SYNCS.PHASECHK.TRANS64.TRYWAIT P0, [R0+URZ], R3 ;  /* 0x00000003000075a7 */ /* 0x0022a400080011ff */
[----:B--2---:R-:W-:Y:S05]  /*9500*/  @!P0 NANOSLEEP.SYNCS 0x989680 ;  /* 0x009896800000895d */ /* 0x004fea0003900000 */
[----:B------:R-:W2:Y:S02]  /*9510*/  @!P0 SYNCS.PHASECHK.TRANS64 P0, [R0+URZ], R3 ;  /* 0x00000003000085a7 */ /* 0x000ea400080010ff */
[----:B--2---:R-:W-:Y:S05]  /*9520*/  @!P0 BRA `(.L_x_200) ;  /* 0xfffffffc00f08947 */ /* 0x004fea000383ffff */
[----:B------:R-:W-:Y:S05]  /*9530*/  BRA `(.L_x_201) ;  /* 0xffffffa800007947 */ /* 0x000fea000383ffff */
.L_x_72:
[----:B------:R-:W-:-:S07]  /*9540*/  MOV R0, UR4 ;  /* 0x0000000400007c02 */ /* 0x000fce0008000f00 */
.L_x_202:
[----:B-1----:R1:W2:Y:S02]  /*9550*/  SYNCS.PHASECHK.TRANS64.TRYWAIT P0, [R0+URZ], R3 ;  /* 0x00000003000075a7 */ /* 0x0022a400080011ff */
[----:B--2---:R-:W-:Y:S05]  /*9560*/  @!P0 NANOSLEEP.SYNCS 0x989680 ;  /* 0x009896800000895d */ /* 0x004fea0003900000 */
[----:B------:R-:W2:Y:S02]  /*9570*/  @!P0 SYNCS.PHASECHK.TRANS64 P0, [R0+URZ], R3 ;  /* 0x00000003000085a7 */ /* 0x000ea400080010ff */
[----:B--2---:R-:W-:Y:S05]  /*9580*/  @!P0 BRA `(.L_x_202) ;  /* 0xfffffffc00f08947 */ /* 0x004fea000383ffff */
[----:B------:R-:W-:Y:S05]  /*9590*/  BRA `(.L_x_203) ;  /* 0xffffffa8000c7947 */ /* 0x000fea000383ffff */
.L_x_73:
[----:B------:R-:W-:-:S07]  /*95a0*/  MOV R0, UR4 ;  /* 0x0000000400007c02 */ /* 0x000fce0008000f00 */
.L_x_204:
[----:B-1----:R1:W2:Y:S02]  /*95b0*/  SYNCS.PHASECHK.TRANS64.TRYWAIT P0, [R0+URZ], R3 ;  /* 0x00000003000075a7 */ /* 0x0022a400080011ff */
[----:B--2---:R-:W-:Y:S05]  /*95c0*/  @!P0 NANOSLEEP.SYNCS 0x989680 ;  /* 0x009896800000895d */ /* 0x004fea0003900000 */
[----:B------:R-:W2:Y:S02]  /*95d0*/  @!P0 SYNCS.PHASECHK.TRANS64 P0, [R0+URZ], R3 ;  /* 0x00000003000085a7 */ /* 0x000ea400080010ff */
[----:B--2---:R-:W-:Y:S05]  /*95e0*/  @!P0 BRA `(.L_x_204) ;  /* 0xfffffffc00f08947 */ /* 0x004fea000383ffff */
[----:B------:R-:W-:Y:S05]  /*95f0*/  BRA `(.L_x_205) ;  /* 0xffffffa800187947 */ /* 0x000fea000383ffff */
.L_x_76:
[----:B------:R-:W-:-:S07]  /*9600*/  MOV R4, UR45 ;  /* 0x0000002d00047c02 */ /* 0x000fce0008000f00 */
.L_x_206:
[----:B--2---:R2:W3:Y:S02]  /*9610*/  SYNCS.PHASECHK.TRANS64.TRYWAIT P1, [R4+URZ+0x258], R6 ;  /* 0x00025806040075a7 */ /* 0x0044e400080211ff */
[----:B---3--:R-:W-:Y:S05]  /*9620*/  @!P1 NANOSLEEP.SYNCS 0x989680 ;  /* 0x009896800000995d */ /* 0x008fea0003900000 */
[----:B------:R-:W3:Y:S02]  /*9630*/  @!P1 SYNCS.PHASECHK.TRANS64 P1, [R4+URZ+0x258], R6 ;  /* 0x00025806040095a7 */ /* 0x000ee400080210ff */
[----:B---3--:R-:W-:Y:S05]  /*9640*/  @!P1 BRA `(.L_x_206) ;  /* 0xfffffffc00f09947 */ /* 0x008fea000383ffff */
[----:B------:R-:W-:Y:S05]  /*9650*/  BRA `(.L_x_207) ;  /* 0xffffffa8007c7947 */ /* 0x000fea000383ffff */
.L_x_77:
[----:B--2---:R-:W-:-:S07]  /*9660*/  MOV R4, UR45 ;  /* 0x0000002d00047c02 */ /* 0x004fce0008000f00 */
.L_x_208:
[----:B--2---:R2:W3:Y:S02]  /*9670*/  SYNCS.PHASECHK.TRANS64.TRYWAIT P1, [R4+URZ+0x250], R5 ;  /* 0x00025005040075a7 */ /* 0x0044e400080211ff */
[----:B---3--:R-:W-:Y:S05]  /*9680*/  @!P1 NANOSLEEP.SYNCS 0x989680 ;  /* 0x009896800000995d */ /* 0x008fea0003900000 */
[----:B------:R-:W3:Y:S02]  /*9690*/  @!P1 SYNCS.PHASECHK.TRANS64 P1, [R4+URZ+0x250], R5 ;  /* 0x00025005040095a7 */ /* 0x000ee400080210ff */
[----:B---3--:R-:W-:Y:S05]  /*96a0*/  @!P1 BRA `(.L_x_208) ;  /* 0xfffffffc00f09947 */ /* 0x008fea000383ffff */
[----:B------:R-:W-:Y:S05]  /*96b0*/  BRA `(.L_x_209) ;  /* 0xffffffa800847947 */ /* 0x000fea000383ffff */
.L_x_85:
[----:B------:R-:W-:-:S07]  /*96c0*/  MOV R0, UR6 ;  /* 0x0000000600007c02 */ /* 0x000fce0008000f00 */
.L_x_210:
[----:B--2---:R2:W3:Y:S02]  /*96d0*/  SYNCS.PHASECHK.TRANS64.TRYWAIT P0, [R0+URZ+0x250], R4 ;  /* 0x00025004000075a7 */ /* 0x0044e400080011ff */
[----:B---3--:R-:W-:Y:S05]  /*96e0*/  @!P0 NANOSLEEP.SYNCS 0x989680 ;  /* 0x009896800000895d */ /* 0x008fea0003900000 */
[----:B------:R-:W3:Y:S02]  /*96f0*/  @!P0 SYNCS.PHASECHK.TRANS64 P0, [R0+URZ+0x250], R4 ;  /* 0x00025004000085a7 */ /* 0x000ee400080010ff */
[----:B---3--:R-:W-:Y:S05]  /*9700*/  @!P0 BRA `(.L_x_210) ;  /* 0xfffffffc00f08947 */ /* 0x008fea000383ffff */
[----:B------:R-:W-:Y:S05]  /*9710*/  BRA `(.L_x_211) ;  /* 0xffffffac00f47947 */ /* 0x000fea000383ffff */
.L_x_86:
[----:B------:R-:W-:-:S07]  /*9720*/  MOV R4, UR8 ;  /* 0x0000000800047c02 */ /* 0x000fce0008000f00 */
.L_x_212:
[----:B--2---:R2:W3:Y:S02]  /*9730*/  SYNCS.PHASECHK.TRANS64.TRYWAIT P0, [R4+URZ+0x270], R0 ;  /* 0x00027000040075a7 */ /* 0x0044e400080011ff */
[----:B---3--:R-:W-:Y:S05]  /*9740*/  @!P0 NANOSLEEP.SYNCS 0x989680 ;  /* 0x009896800000895d */ /* 0x008fea0003900000 */
[----:B------:R-:W3:Y:S02]  /*9750*/  @!P0 SYNCS.PHASECHK.TRANS64 P0, [R4+URZ+0x270], R0 ;  /* 0x00027000040085a7 */ /* 0x000ee400080010ff */
[----:B---3--:R-:W-:Y:S05]  /*9760*/  @!P0 BRA `(.L_x_212) ;  /* 0xfffffffc00f08947 */ /* 0x008fea000383ffff */
[----:B------:R-:W-:Y:S05]  /*9770*/  BRA `(.L_x_213) ;  /* 0xffffffb000107947 */ /* 0x000fea000383ffff */
.L_x_89:
[----:B--2---:R-:W-:Y:S07]  /*9780*/  MOV R0, UR7 ;  /* 0x0000000700007c02 */ /* 0x004fee0008000f00 */
.L_x_214:
[----:B--2---:R2:W3:Y:S02]  /*9790*/  SYNCS.PHASECHK.TRANS64.TRYWAIT P0, [R0+URZ], R5 ;  /* 0x00000005000075a7 */ /* 0x0044e400080011ff */
[----:B---3--:R-:W-:Y:S05]  /*97a0*/  @!P0 NANOSLEEP.SYNCS 0x989680 ;  /* 0x009896800000895d */ /* 0x008fea0003900000 */
[----:B------:R-:W3:Y:S02]  /*97b0*/  @!P0 SYNCS.PHASECHK.TRANS64 P0, [R0+URZ], R5 ;  /* 0x00000005000085a7 */ /* 0x000ee400080010ff */
[----:B---3--:R-:W-:Y:S05]  /*97c0*/  @!P0 BRA `(.L_x_214) ;  /* 0xfffffffc00f08947 */ /* 0x008fea000383ffff */
[----:B------:R-:W-:Y:S05]  /*97d0*/  BRA `(.L_x_88) ;  /* 0xffffffb000347947 */ /* 0x000fea000383ffff */
.L_x_92:
[----:B------:R-:W-:-:S07]  /*97e0*/  MOV R0, UR5 ;  /* 0x0000000500007c02 */ /* 0x000fce0008000f00 */
.L_x_215:
[----:B--2---:R2:W4:Y:S02]  /*97f0*/  SYNCS.PHASECHK.TRANS64.TRYWAIT P0, [R0+URZ], R3 ;  /* 0x00000003000075a7 */ /* 0x00452400080011ff */
[----:B----4-:R-:W-:Y:S05]  /*9800*/  @!P0 NANOSLEEP.SYNCS 0x989680 ;  /* 0x009896800000895d */ /* 0x010fea0003900000 */
[----:B------:R-:W4:Y:S02]  /*9810*/  @!P0 SYNCS.PHASECHK.TRANS64 P0, [R0+URZ], R3 ;  /* 0x00000003000085a7 */ /* 0x000f2400080010ff */
[----:B----4-:R-:W-:Y:S05]  /*9820*/  @!P0 BRA `(.L_x_215) ;  /* 0xfffffffc00f08947 */ /* 0x010fea000383ffff */
[----:B------:R-:W-:Y:S05]  /*9830*/  BRA `(.L_x_216) ;  /* 0xffffffb000e07947 */ /* 0x000fea000383ffff */
.L_x_93:
[----:B------:R-:W-:-:S07]  /*9840*/  MOV R0, UR7 ;  /* 0x0000000700007c02 */ /* 0x000fce0008000f00 */
.L_x_217:
[----:B--2---:R2:W4:Y:S02]  /*9850*/  SYNCS.PHASECHK.TRANS64.TRYWAIT P0, [R0+URZ], R3 ;  /* 0x00000003000075a7 */ /* 0x00452400080011ff */
[----:B----4-:R-:W-:Y:S05]  /*9860*/  @!P0 NANOSLEEP.SYNCS 0x989680 ;  /* 0x009896800000895d */ /* 0x010fea0003900000 */
[----:B------:R-:W4:Y:S02]  /*9870*/  @!P0 SYNCS.PHASECHK.TRANS64 P0, [R0+URZ], R3 ;  /* 0x00000003000085a7 */ /* 0x000f2400080010ff */
[----:B----4-:R-:W-:Y:S05]  /*9880*/  @!P0 BRA `(.L_x_217) ;  /* 0xfffffffc00f08947 */ /* 0x010fea000383ffff */
[----:B------:R-:W-:Y:S05]  /*9890*/  BRA `(.L_x_218) ;  /* 0xffffffb000ec7947 */ /* 0x000fea000383ffff */
.L_x_98:
[----:B------:R-:W-:Y:S07]  /*98a0*/  MOV R0, UR15 ;  /* 0x0000000f00007c02 */ /* 0x000fee0008000f00 */
.L_x_219:
[----:B--2---:R2:W3:Y:S02]  /*98b0*/  SYNCS.PHASECHK.TRANS64.TRYWAIT P0, [R0+URZ+0x250], R2 ;  /* 0x00025002000075a7 */ /* 0x0044e400080011ff */
[----:B---3--:R-:W-:Y:S05]  /*98c0*/  @!P0 NANOSLEEP.SYNCS 0x989680 ;  /* 0x009896800000895d */ /* 0x008fea0003900000 */
[----:B------:R-:W3:Y:S02]  /*98d0*/  @!P0 SYNCS.PHASECHK.TRANS64 P0, [R0+URZ+0x250], R2 ;  /* 0x00025002000085a7 */ /* 0x000ee400080010ff */
[----:B---3--:R-:W-:Y:S05]  /*98e0*/  @!P0 BRA `(.L_x_219) ;  /* 0xfffffffc00f08947 */ /* 0x008fea000383ffff */
[----:B------:R-:W-:Y:S05]  /*98f0*/  BRA `(.L_x_220) ;  /* 0xffffffb800107947 */ /* 0x000fea000383ffff */
.L_x_101:
[----:B------:R-:W-:Y:S07]  /*9900*/  MOV R0, UR15 ;  /* 0x0000000f00007c02 */ /* 0x000fee0008000f00 */
.L_x_221:
[----:B-1----:R1:W2:Y:S02]  /*9910*/  SYNCS.PHASECHK.TRANS64.TRYWAIT P0, [R0+URZ+0x248], R2 ;  /* 0x00024802000075a7 */ /* 0x0022a400080011ff */
[----:B--2---:R-:W-:Y:S05]  /*9920*/  @!P0 NANOSLEEP.SYNCS 0x989680 ;  /* 0x009896800000895d */ /* 0x004fea0003900000 */
[----:B------:R-:W2:Y:S02]  /*9930*/  @!P0 SYNCS.PHASECHK.TRANS64 P0, [R0+URZ+0x248], R2 ;  /* 0x00024802000085a7 */ /* 0x000ea400080010ff */
[----:B--2---:R-:W-:Y:S05]  /*9940*/  @!P0 BRA `(.L_x_221) ;  /* 0xfffffffc00f08947 */ /* 0x004fea000383ffff */
[----:B------:R-:W-:Y:S05]  /*9950*/  BRA `(.L_x_100) ;  /* 0xffffffb800e87947 */ /* 0x000fea000383ffff */
.L_x_104:
[----:B------:R-:W-:Y:S07]  /*9960*/  MOV R0, UR15 ;  /* 0x0000000f00007c02 */ /* 0x000fee0008000f00 */
.L_x_222:
[----:B-1----:R1:W2:Y:S02]  /*9970*/  SYNCS.PHASECHK.TRANS64.TRYWAIT P0, [R0+URZ+0x230], R14 ;  /* 0x0002300e000075a7 */ /* 0x0022a400080011ff */
[----:B--2---:R-:W-:Y:S05]  /*9980*/  @!P0 NANOSLEEP.SYNCS 0x989680 ;  /* 0x009896800000895d */ /* 0x004fea0003900000 */
[----:B------:R-:W2:Y:S02]  /*9990*/  @!P0 SYNCS.PHASECHK.TRANS64 P0, [R0+URZ+0x230], R14 ;  /* 0x0002300e000085a7 */ /* 0x000ea400080010ff */
[----:B--2---:R-:W-:Y:S05]  /*99a0*/  @!P0 BRA `(.L_x_222) ;  /* 0xfffffffc00f08947 */ /* 0x004fea000383ffff */
[----:B------:R-:W-:Y:S05]  /*99b0*/  BRA `(.L_x_223) ;  /* 0xffffffbc00a07947 */ /* 0x000fea000383ffff */
.L_x_105:
[----:B------:R-:W-:Y:S07]  /*99c0*/  MOV R0, UR15 ;  /* 0x0000000f00007c02 */ /* 0x000fee0008000f00 */
.L_x_224:
[----:B-1----:R1:W2:Y:S02]  /*99d0*/  SYNCS.PHASECHK.TRANS64.TRYWAIT P0, [R0+URZ+0x238], R14 ;  /* 0x0002380e000075a7 */ /* 0x0022a400080011ff */
[----:B--2---:R-:W-:Y:S05]  /*99e0*/  @!P0 NANOSLEEP.SYNCS 0x989680 ;  /* 0x009896800000895d */ /* 0x004fea0003900000 */
[----:B------:R-:W2:Y:S02]  /*99f0*/  @!P0 SYNCS.PHASECHK.TRANS64 P0, [R0+URZ+0x238], R14 ;  /* 0x0002380e000085a7 */ /* 0x000ea400080010ff */
[----:B--2---:R-:W-:Y:S05]  /*9a00*/  @!P0 BRA `(.L_x_224) ;  /* 0xfffffffc00f08947 */ /* 0x004fea000383ffff */
[----:B------:R-:W-:Y:S05]  /*9a10*/  BRA `(.L_x_225) ;  /* 0xffffffc000147947 */ /* 0x000fea000383ffff */
.L_x_107:
[----:B------:R-:W-:-:S07]  /*9a20*/  MOV R0, UR15 ;  /* 0x0000000f00007c02 */ /* 0x000fce0008000f00 */
.L_x_226:
[----:B-1----:R1:W3:Y:S02]  /*9a30*/  SYNCS.PHASECHK.TRANS64.TRYWAIT P0, [R0+URZ+0x230], R2 ;  /* 0x00023002000075a7 */ /* 0x0022e400080011ff */
[----:B---3--:R-:W-:Y:S05]  /*9a40*/  @!P0 NANOSLEEP.SYNCS 0x989680 ;  /* 0x009896800000895d */ /* 0x008fea0003900000 */
[----:B------:R-:W3:Y:S02]  /*9a50*/  @!P0 SYNCS.PHASECHK.TRANS64 P0, [R0+URZ+0x230], R2 ;  /* 0x00023002000085a7 */ /* 0x000ee400080010ff */
[----:B---3--:R-:W-:Y:S05]  /*9a60*/  @!P0 BRA `(.L_x_226) ;  /* 0xfffffffc00f08947 */ /* 0x008fea000383ffff */
[----:B------:R-:W-:Y:S05]  /*9a70*/  BRA `(.L_x_227) ;  /* 0xffffffc000787947 */ /* 0x000fea000383ffff */
.L_x_109:
[----:B------:R-:W-:Y:S07]  /*9a80*/  MOV R0, UR51 ;  /* 0x0000003300007c02 */ /* 0x000fee0008000f00 */
.L_x_228:
[----:B-1----:R1:W2:Y:S02]  /*9a90*/  SYNCS.PHASECHK.TRANS64.TRYWAIT P0, [R0+URZ+0x250], R2 ;  /* 0x00025002000075a7 */ /* 0x0022a400080011ff */
[----:B--2---:R-:W-:Y:S05]  /*9aa0*/  @!P0 NANOSLEEP.SYNCS 0x989680 ;  /* 0x009896800000895d */ /* 0x004fea0003900000 */
[----:B------:R-:W2:Y:S02]  /*9ab0*/  @!P0 SYNCS.PHASECHK.TRANS64 P0, [R0+URZ+0x250], R2 ;  /* 0x00025002000085a7 */ /* 0x000ea400080010ff */
[----:B--2---:R-:W-:Y:S05]  /*9ac0*/  @!P0 BRA `(.L_x_228) ;  /* 0xfffffffc00f08947 */ /* 0x004fea000383ffff */
[----:B------:R-:W-:Y:S05]  /*9ad0*/  BRA `(.L_x_229) ;  /* 0xffffffc4004c7947 */ /* 0x000fea000383ffff */
.L_x_120:
[----:B---3--:R3:W1:Y:S02]  /*9ae0*/  SYNCS.PHASECHK.TRANS64.TRYWAIT P1, [R0+URZ+0x220], R5 ;  /* 0x00022005000075a7 */ /* 0x00866400080211ff */
[----:B-1----:R-:W-:Y:S05]  /*9af0*/  @!P1 NANOSLEEP.SYNCS 0x989680 ;  /* 0x009896800000995d */ /* 0x002fea0003900000 */
[----:B------:R-:W1:Y:S02]  /*9b00*/  @!P1 SYNCS.PHASECHK.TRANS64 P1, [R0+URZ+0x220], R5 ;  /* 0x00022005000095a7 */ /* 0x000e6400080210ff */
[----:B-1----:R-:W-:Y:S05]  /*9b10*/  @!P1 BRA `(.L_x_120) ;  /* 0xfffffffc00f09947 */ /* 0x002fea000383ffff */
[----:B------:R-:W-:Y:S05]  /*9b20*/  BRA `(.L_x_119) ;  /* 0xffffffd000847947 */ /* 0x000fea000383ffff */
.L_x_122:
[----:B---3--:R3:W4:Y:S02]  /*9b30*/  SYNCS.PHASECHK.TRANS64.TRYWAIT P0, [R120+URZ+0x260], R3 ;  /* 0x00026003780075a7 */ /* 0x00872400080011ff */
[----:B----4-:R-:W-:Y:S05]  /*9b40*/  @!P0 NANOSLEEP.SYNCS 0x989680 ;  /* 0x009896800000895d */ /* 0x010fea0003900000 */
[----:B------:R-:W4:Y:S02]  /*9b50*/  @!P0 SYNCS.PHASECHK.TRANS64 P0, [R120+URZ+0x260], R3 ;  /* 0x00026003780085a7 */ /* 0x000f2400080010ff */
[----:B----4-:R-:W-:Y:S05]  /*9b60*/  @!P0 BRA `(.L_x_122) ;  /* 0xfffffffc00f08947 */ /* 0x010fea000383ffff */
[----:B------:R-:W-:Y:S05]  /*9b70*/  BRA `(.L_x_121) ;  /* 0xffffffd000d47947 */ /* 0x000fea000383ffff */
.L_x_131:
[----:B---3--:R3:W4:Y:S02]  /*9b80*/  SYNCS.PHASECHK.TRANS64.TRYWAIT P0, [R2+URZ+0x220], R0 ;  /* 0x00022000020075a7 */ /* 0x00872400080011ff */
[----:B----4-:R-:W-:Y:S05]  /*9b90*/  @!P0 NANOSLEEP.SYNCS 0x989680 ;  /* 0x009896800000895d */ /* 0x010fea0003900000 */
[----:B------:R-:W4:Y:S02]  /*9ba0*/  @!P0 SYNCS.PHASECHK.TRANS64 P0, [R2+URZ+0x220], R0 ;  /* 0x00022000020085a7 */ /* 0x000f2400080010ff */
[----:B----4-:R-:W-:Y:S05]  /*9bb0*/  @!P0 BRA `(.L_x_131) ;  /* 0xfffffffc00f08947 */ /* 0x010fea000383ffff */
[----:B------:R-:W-:Y:S05]  /*9bc0*/  BRA `(.L_x_130) ;  /* 0xffffffdc00d87947 */ /* 0x000fea000383ffff */
        .weak           $__internal_0_$__cuda_sm10x_tcgen05_guardrail_trap_col_being_dealloced_not_returned_by_alloc
        .type           $__internal_0_$__cuda_sm10x_tcgen05_guardrail_trap_col_being_dealloced_not_returned_by_alloc,@function
        .size           $__internal_0_$__cuda_sm10x_tcgen05_guardrail_trap_col_being_dealloced_not_returned_by_alloc,($__internal_1_$__cuda_sm10x_tcgen05_guardrail_trap_phase_invalid_during_alloc - $__internal_0_$__cuda_sm10x_tcgen05_guardrail_trap_col_being_dealloced_not_returned_by_alloc)
$__internal_0_$__cuda_sm10x_tcgen05_guardrail_trap_col_being_dealloced_not_returned_by_alloc:
[----:B------:R-:W-:Y:S05]  /*9bd0*/  BPT.TRAP 0x1 ;  /* 0x000000040000795c */ /* 0x000fea0000300000 */
[----:B------:R-:W-:-:S04]  /*9be0*/  HFMA2 R3, -RZ, RZ, 0, 0 ;  /* 0x00000000ff037431 */ /* 0x000fc800000001ff */
[----:B------:R-:W-:Y:S05]  /*9bf0*/  RET.REL.NODEC R2 `(_ZN7cutlass13device_kernelINS_4conv6kernel13ConvUniversalINS1_16ConvProblemShapeILNS1_8OperatorE1ELi2EEENS1_10collective14CollectiveConvINS1_47MainloopSm100TmaUmmaWarpSpecializedImplicitGemmILS5_1ELi34ELi2ELi1ELi2EN4cute5tupleIJNSA_1CILi2EEENSC_ILi1EEESE_EEEEENSB_IJNSC_ILi64EEENSC_ILi128EEENSB_IJNSC_ILi32EEEEEEEEENS_12float_e4m3_tESM_NSA_8TiledMMAINSA_8MMA_AtomIJNSA_10MMA_TraitsINSA_19SM100_MMA_F8F6F4_SSEJSM_SM_fSH_SI_NSA_17integral_constantINSA_4UMMA5MajorELST_0EEENSR_IST_LST_1EEENSR_INSS_7ScaleInELSW_0EEESX_EEEEEENSA_6LayoutINSB_IJSE_SE_SE_EEENSB_IJNSC_ILi0EEES12_S12_EEEEENSB_IJNSA_10UnderscoreES15_S15_EEEEENS7_6detail27Sm100ImplicitGemmTileTraitsINSA_20SM90_TMA_LOAD_IM2COLENSA_14ComposedLayoutINSA_7SwizzleILi1ELi4ELi3EEENSA_18smem_ptr_flag_bitsILi8EEENS10_INSB_IJNSC_ILi8EEESJ_EEENSB_IJSJ_SE_EEEEEEEvEENS19_INSA_23SM90_TMA_LOAD_MULTICASTENS1B_INS1C_ILi3ELi4ELi3EEES1F_NS10_INSB_IJSI_S1G_EEENSB_IJSE_SI_EEEEEEEvEEEENS_8epilogue10collective18CollectiveEpilogueINS1U_23Sm100TmaWarpSpecializedILi2ELi2ELi32ELb0ELb0EEEJSL_NSB_IJNS10_ISH_SE_EES1Z_EEESM_NSB_IJNSB_IJlllEEESE_S12_EEESM_S22_NS1U_6fusion15FusionCallbacksIS1Y_NS23_17LinearCombinationISM_fSM_fLNS_15FloatRoundStyleE2EEESL_S20_JEEENSA_5SM1004TMEM4LOAD26SM100_TMEM_LOAD_16dp32b32xES1A_NS1B_INS1C_ILi2ELi4ELi3EEES1F_NS10_INSB_IJS1G_SH_EEENSB_IJSH_SE_EEEEEEENSA_39AutoVectorizingCopyWithAssumedAlignmentILi128EEENSA_21SM90_TMA_STORE_IM2COLES2H_S2J_S2J_EEEvvEEEEvNT_6ParamsE) ;  /* 0xffffff6402007950 */ /* 0x000fea0003c3ffff */
        .weak           $__internal_1_$__cuda_sm10x_tcgen05_guardrail_trap_phase_invalid_during_alloc
        .type           $__internal_1_$__cuda_sm10x_tcgen05_guardrail_trap_phase_invalid_during_alloc,@function
        .size           $__internal_1_$__cuda_sm10x_tcgen05_guardrail_trap_phase_invalid_during_alloc,($__internal_2_$__cuda_sm10x_tcgen05_guardrail_trap_unallocated_columns_being_dealloced - $__internal_1_$__cuda_sm10x_tcgen05_guardrail_trap_phase_invalid_during_alloc)
$__internal_1_$__cuda_sm10x_tcgen05_guardrail_trap_phase_invalid_during_alloc:
[----:B------:R-:W-:Y:S05]  /*9c00*/  BPT.TRAP 0x1 ;  /* 0x000000040000795c */ /* 0x000fea0000300000 */
[----:B------:R-:W-:-:S04]  /*9c10*/  MOV R3, 0x0 ;  /* 0x0000000000037802 */ /* 0x000fc80000000f00 */
[----:B------:R-:W-:Y:S05]  /*9c20*/  RET.REL.NODEC R2 `(_ZN7cutlass13device_kernelINS_4conv6kernel13ConvUniversalINS1_16ConvProblemShapeILNS1_8OperatorE1ELi2EEENS1_10collective14CollectiveConvINS1_47MainloopSm100TmaUmmaWarpSpecializedImplicitGemmILS5_1ELi34ELi2ELi1ELi2EN4cute5tupleIJNSA_1CILi2EEENSC_ILi1EEESE_EEEEENSB_IJNSC_ILi64EEENSC_ILi128EEENSB_IJNSC_ILi32EEEEEEEEENS_12float_e4m3_tESM_NSA_8TiledMMAINSA_8MMA_AtomIJNSA_10MMA_TraitsINSA_19SM100_MMA_F8F6F4_SSEJSM_SM_fSH_SI_NSA_17integral_constantINSA_4UMMA5MajorELST_0EEENSR_IST_LST_1EEENSR_INSS_7ScaleInELSW_0EEESX_EEEEEENSA_6LayoutINSB_IJSE_SE_SE_EEENSB_IJNSC_ILi0EEES12_S12_EEEEENSB_IJNSA_10UnderscoreES15_S15_EEEEENS7_6detail27Sm100ImplicitGemmTileTraitsINSA_20SM90_TMA_LOAD_IM2COLENSA_14ComposedLayoutINSA_7SwizzleILi1ELi4ELi3EEENSA_18smem_ptr_flag_bitsILi8EEENS10_INSB_IJNSC_ILi8EEESJ_EEENSB_IJSJ_SE_EEEEEEEvEENS19_INSA_23SM90_TMA_LOAD_MULTICASTENS1B_INS1C_ILi3ELi4ELi3EEES1F_NS10_INSB_IJSI_S1G_EEENSB_IJSE_SI_EEEEEEEvEEEENS_8epilogue10collective18CollectiveEpilogueINS1U_23Sm100TmaWarpSpecializedILi2ELi2ELi32ELb0ELb0EEEJSL_NSB_IJNS10_ISH_SE_EES1Z_EEESM_NSB_IJNSB_IJlllEEESE_S12_EEESM_S22_NS1U_6fusion15FusionCallbacksIS1Y_NS23_17LinearCombinationISM_fSM_fLNS_15FloatRoundStyleE2EEESL_S20_JEEENSA_5SM1004TMEM4LOAD26SM100_TMEM_LOAD_16dp32b32xES1A_NS1B_INS1C_ILi2ELi4ELi3EEES1F_NS10_INSB_IJS1G_SH_EEENSB_IJSH_SE_EEEEEEENSA_39AutoVectorizingCopyWithAssumedAlignmentILi128EEENSA_21SM90_TMA_STORE_IM2COLES2H_S2J_S2J_EEEvvEEEEvNT_6ParamsE) ;  /* 0xffffff6002f47950 */ /* 0x000fea0003c3ffff */
        .weak           $__internal_2_$__cuda_sm10x_tcgen05_guardrail_trap_unallocated_columns_being_dealloced
        .type           $__internal_2_$__cuda_sm10x_tcgen05_guardrail_trap_unallocated_columns_being_dealloced,@function
        .size           $__internal_2_$__cuda_sm10x_tcgen05_guardrail_trap_unallocated_columns_being_dealloced,(.L_x_231 - $__internal_2_$__cuda_sm10x_tcgen05_guardrail_trap_unallocated_columns_being_dealloced)
$__internal_2_$__cuda_sm10x_tcgen05_guardrail_trap_unallocated_columns_being_dealloced:
[----:B------:R-:W-:Y:S05]  /*9c30*/  BPT.TRAP 0x1 ;  /* 0x000000040000795c */ /* 0x000fea0000300000 */
[----:B------:R-:W-:-:S04]  /*9c40*/  HFMA2 R3, -RZ, RZ, 0, 0 ;  /* 0x00000000ff037431 */ /* 0x000fc800000001ff */
[----:B------:R-:W-:Y:S05]  /*9c50*/  RET.REL.NODEC R2 `(_ZN7cutlass13device_kernelINS_4conv6kernel13ConvUniversalINS1_16ConvProblemShapeILNS1_8OperatorE1ELi2EEENS1_10collective14CollectiveConvINS1_47MainloopSm100TmaUmmaWarpSpecializedImplicitGemmILS5_1ELi34ELi2ELi1ELi2EN4cute5tupleIJNSA_1CILi2EEENSC_ILi1EEESE_EEEEENSB_IJNSC_ILi64EEENSC_ILi128EEENSB_IJNSC_ILi32EEEEEEEEENS_12float_e4m3_tESM_NSA_8TiledMMAINSA_8MMA_AtomIJNSA_10MMA_TraitsINSA_19SM100_MMA_F8F6F4_SSEJSM_SM_fSH_SI_NSA_17integral_constantINSA_4UMMA5MajorELST_0EEENSR_IST_LST_1EEENSR_INSS_7ScaleInELSW_0EEESX_EEEEEENSA_6LayoutINSB_IJSE_SE_SE_EEENSB_IJNSC_ILi0EEES12_S12_EEEEENSB_IJNSA_10UnderscoreES15_S15_EEEEENS7_6detail27Sm100ImplicitGemmTileTraitsINSA_20SM90_TMA_LOAD_IM2COLENSA_14ComposedLayoutINSA_7SwizzleILi1ELi4ELi3EEENSA_18smem_ptr_flag_bitsILi8EEENS10_INSB_IJNSC_ILi8EEESJ_EEENSB_IJSJ_SE_EEEEEEEvEENS19_INSA_23SM90_TMA_LOAD_MULTICASTENS1B_INS1C_ILi3ELi4ELi3EEES1F_NS10_INSB_IJSI_S1G_EEENSB_IJSE_SI_EEEEEEEvEEEENS_8epilogue10collective18CollectiveEpilogueINS1U_23Sm100TmaWarpSpecializedILi2ELi2ELi32ELb0ELb0EEEJSL_NSB_IJNS10_ISH_SE_EES1Z_EEESM_NSB_IJNSB_IJlllEEESE_S12_EEESM_S22_NS1U_6fusion15FusionCallbacksIS1Y_NS23_17LinearCombinationISM_fSM_fLNS_15FloatRoundStyleE2EEESL_S20_JEEENSA_5SM1004TMEM4LOAD26SM100_TMEM_LOAD_16dp32b32xES1A_NS1B_INS1C_ILi2ELi4ELi3EEES1F_NS10_INSB_IJS1G_SH_EEENSB_IJSH_SE_EEEEEEENSA_39AutoVectorizingCopyWithAssumedAlignmentILi128EEENSA_21SM90_TMA_STORE_IM2COLES2H_S2J_S2J_EEEvvEEEEvNT_6ParamsE) ;  /* 0xffffff6002e87950 */ /* 0x000fea0003c3ffff */
.L_x_230:
[----:B------:R-:W-:-:S00]  /*9c60*/  BRA `(.L_x_230) ;  /* 0xfffffffc00fc7947 */ /* 0x000fc0000383ffff */
[----:B------:R-:W-:-:S00]  /*9c70*/  NOP ;  /* 0x0000000000007918 */ /* 0x000fc00000000000 */
        /* <DEDUP_REMOVED lines=8> */
.L_x_231:


//--------------------- .nv.global.init           --------------------------
	.section	.nv.global.init,"aw",@progbits
.nv.global.init:
	.type		$str$29,@object
	.size		$str$29,($str$30 - $str$29)
$str$29:
        /*0000*/ 	.byte	0x28, 0x61, 0x64, 0x64, 0x72, 0x65, 0x73, 0x73, 0x20, 0x26, 0x20, 0x6d, 0x61, 0x73, 0x6b, 0x29
        /*0010*/ 	.byte	0x20, 0x3d, 0x3d, 0x20, 0x30, 0x00
	.type		$str$30,@object
	.size		$str$30,($str$28 - $str$30)
$str$30:
        /*0016*/ 	.byte	0x2f, 0x74, 0x6d, 0x70, 0x2f, 0x63, 0x75, 0x74, 0x6c, 0x61, 0x73, 0x73, 0x5f, 0x73, 0x77, 0x65
        /*0026*/ 	.byte	0x65, 0x70, 0x5f, 0x73, 0x72, 0x63, 0x2f, 0x69, 0x6e, 0x63, 0x6c, 0x75, 0x64, 0x65, 0x2f, 0x63
        /*0036*/ 	.byte	0x75, 0x74, 0x65, 0x2f, 0x70, 0x6f, 0x69, 0x6e, 0x74, 0x65, 0x72, 0x5f, 0x66, 0x6c, 0x61, 0x67
        /*0046*/ 	.byte	0x67, 0x65, 0x64, 0x2e, 0x68, 0x70, 0x70, 0x00
	.type		$str$28,@object
	.size		$str$28,($str$27 - $str$28)
$str$28:
        /*004e*/ 	.byte	0x2f, 0x74, 0x6d, 0x70, 0x2f, 0x63, 0x75, 0x74, 0x6c, 0x61, 0x73, 0x73, 0x5f, 0x73, 0x77, 0x65
        /*005e*/ 	.byte	0x65, 0x70, 0x5f, 0x73, 0x72, 0x63, 0x2f, 0x69, 0x6e, 0x63, 0x6c, 0x75, 0x64, 0x65, 0x2f, 0x63
        /*006e*/ 	.byte	0x75, 0x74, 0x65, 0x2f, 0x61, 0x74, 0x6f, 0x6d, 0x2f, 0x63, 0x6f, 0x70, 0x79, 0x5f, 0x74, 0x72
        /*007e*/ 	.byte	0x61, 0x69, 0x74, 0x73, 0x5f, 0x73, 0x6d, 0x31, 0x30, 0x30, 0x2e, 0x68, 0x70, 0x70, 0x00
	.type		$str$27,@object
	.size		$str$27,(__unnamed_1 - $str$27)
$str$27:
        /*008d*/ 	.byte	0x28, 0x28, 0x75, 0x69, 0x6e, 0x74, 0x33, 0x32, 0x5f, 0x74, 0x28, 0x74, 0x68, 0x72, 0x65, 0x61
        /*009d*/ 	.byte	0x64, 0x49, 0x64, 0x78, 0x2e, 0x78, 0x29, 0x20, 0x2f, 0x20, 0x33, 0x32, 0x29, 0x20, 0x25, 0x20
        /*00ad*/ 	.byte	0x34, 0x29, 0x20, 0x3d, 0x3d, 0x20, 0x28, 0x28, 0x28, 0x74, 0x6d, 0x65, 0x6d, 0x5f, 0x61, 0x64
        /*00bd*/ 	.byte	0x64, 0x72, 0x20, 0x3e, 0x3e, 0x20, 0x31, 0x36, 0x29, 0x20, 0x2f, 0x20, 0x33, 0x32, 0x29, 0x20
        /*00cd*/ 	.byte	0x25, 0x20, 0x34, 0x29, 0x00
	.type		__unnamed_1,@object
	.size		__unnamed_1,(__unnamed_2 - __unnamed_1)
__unnamed_1:
        /*00d2*/ 	.byte	0x61, 0x75, 0x74, 0x6f, 0x20, 0x63, 0x75, 0x74, 0x65, 0x3a, 0x3a, 0x61, 0x73, 0x5f, 0x70, 0x6f
        /* <DEDUP_REMOVED lines=24> */
        /*0262*/ 	.byte	0x3c, 0x34, 0x30, 0x39, 0x36, 0x3e, 0x3e, 0x3e, 0x3e, 0x5d, 0x00
	.type		__unnamed_2,@object
	.size		__unnamed_2,(.L_2 - __unnamed_2)
__unnamed_2:
        /* <DEDUP_REMOVED lines=40> */
        /*04ed*/ 	.byte	0x74, 0x65, 0x3a, 0x3a, 0x43, 0x3c, 0x30, 0x3e, 0x3e, 0x3e, 0x3e, 0x5d, 0x00
.L_2:


//--------------------- .nv.shared._ZN7cutlass13device_kernelINS_4conv6kernel13ConvUniversalINS1_16ConvProblemShapeILNS1_8OperatorE1ELi2EEENS1_10collective14CollectiveConvINS1_47MainloopSm100TmaUmmaWarpSpecializedImplicitGemmILS5_1ELi34ELi2ELi1ELi2EN4cute5tupleIJNSA_1CILi2EEENSC_ILi1EEESE_EEEEENSB_IJNSC_ILi64EEENSC_ILi128EEENSB_IJNSC_ILi32EEEEEEEEENS_12float_e4m3_tESM_NSA_8TiledMMAINSA_8MMA_AtomIJNSA_10MMA_TraitsINSA_19SM100_MMA_F8F6F4_SSEJSM_SM_fSH_SI_NSA_17integral_constantINSA_4UMMA5MajorELST_0EEENSR_IST_LST_1EEENSR_INSS_7ScaleInELSW_0EEESX_EEEEEENSA_6LayoutINSB_IJSE_SE_SE_EEENSB_IJNSC_ILi0EEES12_S12_EEEEENSB_IJNSA_10UnderscoreES15_S15_EEEEENS7_6detail27Sm100ImplicitGemmTileTraitsINSA_20SM90_TMA_LOAD_IM2COLENSA_14ComposedLayoutINSA_7SwizzleILi1ELi4ELi3EEENSA_18smem_ptr_flag_bitsILi8EEENS10_INSB_IJNSC_ILi8EEESJ_EEENSB_IJSJ_SE_EEEEEEEvEENS19_INSA_23SM90_TMA_LOAD_MULTICASTENS1B_INS1C_ILi3ELi4ELi3EEES1F_NS10_INSB_IJSI_S1G_EEENSB_IJSE_SI_EEEEEEEvEEEENS_8epilogue10collective18CollectiveEpilogueINS1U_23Sm100TmaWarpSpecializedILi2ELi2ELi32ELb0ELb0EEEJSL_NSB_IJNS10_ISH_SE_EES1Z_EEESM_NSB_IJNSB_IJlllEEESE_S12_EEESM_S22_NS1U_6fusion15FusionCallbacksIS1Y_NS23_17LinearCombinationISM_fSM_fLNS_15FloatRoundStyleE2EEESL_S20_JEEENSA_5SM1004TMEM4LOAD26SM100_TMEM_LOAD_16dp32b32xES1A_NS1B_INS1C_ILi2ELi4ELi3EEES1F_NS10_INSB_IJS1G_SH_EEENSB_IJSH_SE_EEEEEEENSA_39AutoVectorizingCopyWithAssumedAlignmentILi128EEENSA_21SM90_TMA_STORE_IM2COLES2H_S2J_S2J_EEEvvEEEEvNT_6ParamsE --------------------------
	.section	.nv.shared._ZN7cutlass13device_kernelINS_4conv6kernel13ConvUniversalINS1_16ConvProblemShapeILNS1_8OperatorE1ELi2EEENS1_10collective14CollectiveConvINS1_47MainloopSm100TmaUmmaWarpSpecializedImplicitGemmILS5_1ELi34ELi2ELi1ELi2EN4cute5tupleIJNSA_1CILi2EEENSC_ILi1EEESE_EEEEENSB_IJNSC_ILi64EEENSC_ILi128EEENSB_IJNSC_ILi32EEEEEEEEENS_12float_e4m3_tESM_NSA_8TiledMMAINSA_8MMA_AtomIJNSA_10MMA_TraitsINSA_19SM100_MMA_F8F6F4_SSEJSM_SM_fSH_SI_NSA_17integral_constantINSA_4UMMA5MajorELST_0EEENSR_IST_LST_1EEENSR_INSS_7ScaleInELSW_0EEESX_EEEEEENSA_6LayoutINSB_IJSE_SE_SE_EEENSB_IJNSC_ILi0EEES12_S12_EEEEENSB_IJNSA_10UnderscoreES15_S15_EEEEENS7_6detail27Sm100ImplicitGemmTileTraitsINSA_20SM90_TMA_LOAD_IM2COLENSA_14ComposedLayoutINSA_7SwizzleILi1ELi4ELi3EEENSA_18smem_ptr_flag_bitsILi8EEENS10_INSB_IJNSC_ILi8EEESJ_EEENSB_IJSJ_SE_EEEEEEEvEENS19_INSA_23SM90_TMA_LOAD_MULTICASTENS1B_INS1C_ILi3ELi4ELi3EEES1F_NS10_INSB_IJSI_S1G_EEENSB_IJSE_SI_EEEEEEEvEEEENS_8epilogue10collective18CollectiveEpilogueINS1U_23Sm100TmaWarpSpecializedILi2ELi2ELi32ELb0ELb0EEEJSL_NSB_IJNS10_ISH_SE_EES1Z_EEESM_NSB_IJNSB_IJlllEEESE_S12_EEESM_S22_NS1U_6fusion15FusionCallbacksIS1Y_NS23_17LinearCombinationISM_fSM_fLNS_15FloatRoundStyleE2EEESL_S20_JEEENSA_5SM1004TMEM4LOAD26SM100_TMEM_LOAD_16dp32b32xES1A_NS1B_INS1C_ILi2ELi4ELi3EEES1F_NS10_INSB_IJS1G_SH_EEENSB_IJSH_SE_EEEEEEENSA_39AutoVectorizingCopyWithAssumedAlignmentILi128EEENSA_21SM90_TMA_STORE_IM2COLES2H_S2J_S2J_EEEvvEEEEvNT_6ParamsE,"aw",@nobits
	.sectionflags	@""
	.align	16
	.zero		1024


//--------------------- .nv.shared.reserved.0     --------------------------
	.section	.nv.shared.reserved.0,"aw",@nobits
	.weak		__nv_reservedSMEM_offset_0_alias
	.size		__nv_reservedSMEM_offset_0_alias, 0, 64
	.other		__nv_reservedSMEM_offset_0_alias,@"STO_CUDA_RESERVED_SHARED STV_DEFAULT"
__nv_reservedSMEM_offset_0_alias:
	.zero		0
.nv.shared.reserved.0:
	.zero		64
	.weak		__nv_reservedSMEM_tcgen05_partition
	.type		__nv_reservedSMEM_tcgen05_partition,@object
	.size		__nv_reservedSMEM_tcgen05_partition,(.L_0 - __nv_reservedSMEM_tcgen05_partition)
__nv_reservedSMEM_tcgen05_partition:
	.zero		32
.L_0:


//--------------------- .nv.global                --------------------------
	.section	.nv.global,"aw",@nobits
.nv.global:
	.type		_ZN39_INTERNAL_8b0fcfce_4_k_cu_294fdd7b_31984cute1_E,@object
	.size		_ZN39_INTERNAL_8b0fcfce_4_k_cu_294fdd7b_31984cute1_E,(_ZN39_INTERNAL_8b0fcfce_4_k_cu_294fdd7b_31984cuda3std3__45__cpo6cbeginE - _ZN39_INTERNAL_8b0fcfce_4_k_cu_294fdd7b_31984cute1_E)
_ZN39_INTERNAL_8b0fcfce_4_k_cu_294fdd7b_31984cute1_E:
	.zero		1
	.type		_ZN39_INTERNAL_8b0fcfce_4_k_cu_294fdd7b_31984cuda3std3__45__cpo6cbeginE,@object
	.size		_ZN39_INTERNAL_8b0fcfce_4_k_cu_294fdd7b_31984cuda3std3__45__cpo6cbeginE,(_ZN39_INTERNAL_8b0fcfce_4_k_cu_294fdd7b_31984cuda3std3__48in_placeE - _ZN39_INTERNAL_8b0fcfce_4_k_cu_294fdd7b_31984cuda3std3__45__cpo6cbeginE)
_ZN39_INTERNAL_8b0fcfce_4_k_cu_294fdd7b_31984cuda3std3__45__cpo6cbeginE:
	.zero		1
	.type		_ZN39_INTERNAL_8b0fcfce_4_k_cu_294fdd7b_31984cuda3std3__48in_placeE,@object
	.size		_ZN39_INTERNAL_8b0fcfce_4_k_cu_294fdd7b_31984cuda3std3__48in_placeE,(_ZN39_INTERNAL_8b0fcfce_4_k_cu_294fdd7b_31984cuda3std6ranges3__45__cpo9iter_moveE - _ZN39_INTERNAL_8b0fcfce_4_k_cu_294fdd7b_31984cuda3std3__48in_placeE)
_ZN39_INTERNAL_8b0fcfce_4_k_cu_294fdd7b_31984cuda3std3__48in_placeE:
	.zero		1
	.type		_ZN39_INTERNAL_8b0fcfce_4_k_cu_294fdd7b_31984cuda3std6ranges3__45__cpo9iter_moveE,@object
	.size		_ZN39_INTERNAL_8b0fcfce_4_k_cu_294fdd7b_31984cuda3std6ranges3__45__cpo9iter_moveE,(_ZN39_INTERNAL_8b0fcfce_4_k_cu_294fdd7b_31984cuda3std3__45__cpo5beginE - _ZN39_INTERNAL_8b0fcfce_4_k_cu_294fdd7b_31984cuda3std6ranges3__45__cpo9iter_moveE)
_ZN39_INTERNAL_8b0fcfce_4_k_cu_294fdd7b_31984cuda3std6ranges3__45__cpo9iter_moveE:
	.zero		1
	.type		_ZN39_INTERNAL_8b0fcfce_4_k_cu_294fdd7b_31984cuda3std3__45__cpo5beginE,@object
	.size		_ZN39_INTERNAL_8b0fcfce_4_k_cu_294fdd7b_31984cuda3std3__45__cpo5beginE,(_ZN39_INTERNAL_8b0fcfce_4_k_cu_294fdd7b_31984cuda3std3__441_GLOBAL__N__8b0fcfce_4_k_cu_294fdd7b_31986ignoreE - _ZN39_INTERNAL_8b0fcfce_4_k_cu_294fdd7b_31984cuda3std3__45__cpo5beginE)
_ZN39_INTERNAL_8b0fcfce_4_k_cu_294fdd7b_31984cuda3std3__45__cpo5beginE:
	.zero		1
	.type		_ZN39_INTERNAL_8b0fcfce_4_k_cu_294fdd7b_31984cuda3std3__441_GLOBAL__N__8b0fcfce_4_k_cu_294fdd7b_31986ignoreE,@object
	.size		_ZN39_INTERNAL_8b0fcfce_4_k_cu_294fdd7b_31984cuda3std3__441_GLOBAL__N__8b0fcfce_4_k_cu_294fdd7b_31986ignoreE,(_ZN39_INTERNAL_8b0fcfce_4_k_cu_294fdd7b_31984cute7productE - _ZN39_INTERNAL_8b0fcfce_4_k_cu_294fdd7b_31984cuda3std3__441_GLOBAL__N__8b0fcfce_4_k_cu_294fdd7b_31986ignoreE)
_ZN39_INTERNAL_8b0fcfce_4_k_cu_294fdd7b_31984cuda3std3__441_GLOBAL__N__8b0fcfce_4_k_cu_294fdd7b_31986ignoreE:
	.zero		1
	.type		_ZN39_INTERNAL_8b0fcfce_4_k_cu_294fdd7b_31984cute7productE,@object
	.size		_ZN39_INTERNAL_8b0fcfce_4_k_cu_294fdd7b_31984cute7productE,(_ZN39_INTERNAL_8b0fcfce_4_k_cu_294fdd7b_31984cuda3std3__45__cpo3endE - _ZN39_INTERNAL_8b0fcfce_4_k_cu_294fdd7b_31984cute7productE)
_ZN39_INTERNAL_8b0fcfce_4_k_cu_294fdd7b_31984cute7productE:
	.zero		1
	.type		_ZN39_INTERNAL_8b0fcfce_4_k_cu_294fdd7b_31984cuda3std3__45__cpo3endE,@object
	.size		_ZN39_INTERNAL_8b0fcfce_4_k_cu_294fdd7b_31984cuda3std3__45__cpo3endE,(_ZN39_INTERNAL_8b0fcfce_4_k_cu_294fdd7b_31984cuda3std3__419piecewise_constructE - _ZN39_INTERNAL_8b0fcfce_4_k_cu_294fdd7b_31984cuda3std3__45__cpo3endE)
_ZN39_INTERNAL_8b0fcfce_4_k_cu_294fdd7b_31984cuda3std3__45__cpo3endE:
	.zero		1
	.type		_ZN39_INTERNAL_8b0fcfce_4_k_cu_294fdd7b_31984cuda3std3__419piecewise_constructE,@object
	.size		_ZN39_INTERNAL_8b0fcfce_4_k_cu_294fdd7b_31984cuda3std3__419piecewise_constructE,(_ZN39_INTERNAL_8b0fcfce_4_k_cu_294fdd7b_31984cuda3std3__45__cpo4cendE - _ZN39_INTERNAL_8b0fcfce_4_k_cu_294fdd7b_31984cuda3std3__419piecewise_constructE)
_ZN39_INTERNAL_8b0fcfce_4_k_cu_294fdd7b_31984cuda3std3__419piecewise_constructE:
	.zero		1
	.type		_ZN39_INTERNAL_8b0fcfce_4_k_cu_294fdd7b_31984cuda3std3__45__cpo4cendE,@object
	.size		_ZN39_INTERNAL_8b0fcfce_4_k_cu_294fdd7b_31984cuda3std3__45__cpo4cendE,(_ZN39_INTERNAL_8b0fcfce_4_k_cu_294fdd7b_31984cuda3std6ranges3__45__cpo4swapE - _ZN39_INTERNAL_8b0fcfce_4_k_cu_294fdd7b_31984cuda3std3__45__cpo4cendE)
_ZN39_INTERNAL_8b0fcfce_4_k_cu_294fdd7b_31984cuda3std3__45__cpo4cendE:
	.zero		1
	.type		_ZN39_INTERNAL_8b0fcfce_4_k_cu_294fdd7b_31984cuda3std6ranges3__45__cpo4swapE,@object
	.size		_ZN39_INTERNAL_8b0fcfce_4_k_cu_294fdd7b_31984cuda3std6ranges3__45__cpo4swapE,(.L_10 - _ZN39_INTERNAL_8b0fcfce_4_k_cu_294fdd7b_31984cuda3std6ranges3__45__cpo4swapE)
_ZN39_INTERNAL_8b0fcfce_4_k_cu_294fdd7b_31984cuda3std6ranges3__45__cpo4swapE:
	.zero		1
.L_10:


//--------------------- .nv.constant0._ZN7cutlass13device_kernelINS_4conv6kernel13ConvUniversalINS1_16ConvProblemShapeILNS1_8OperatorE1ELi2EEENS1_10collective14CollectiveConvINS1_47MainloopSm100TmaUmmaWarpSpecializedImplicitGemmILS5_1ELi34ELi2ELi1ELi2EN4cute5tupleIJNSA_1CILi2EEENSC_ILi1EEESE_EEEEENSB_IJNSC_ILi64EEENSC_ILi128EEENSB_IJNSC_ILi32EEEEEEEEENS_12float_e4m3_tESM_NSA_8TiledMMAINSA_8MMA_AtomIJNSA_10MMA_TraitsINSA_19SM100_MMA_F8F6F4_SSEJSM_SM_fSH_SI_NSA_17integral_constantINSA_4UMMA5MajorELST_0EEENSR_IST_LST_1EEENSR_INSS_7ScaleInELSW_0EEESX_EEEEEENSA_6LayoutINSB_IJSE_SE_SE_EEENSB_IJNSC_ILi0EEES12_S12_EEEEENSB_IJNSA_10UnderscoreES15_S15_EEEEENS7_6detail27Sm100ImplicitGemmTileTraitsINSA_20SM90_TMA_LOAD_IM2COLENSA_14ComposedLayoutINSA_7SwizzleILi1ELi4ELi3EEENSA_18smem_ptr_flag_bitsILi8EEENS10_INSB_IJNSC_ILi8EEESJ_EEENSB_IJSJ_SE_EEEEEEEvEENS19_INSA_23SM90_TMA_LOAD_MULTICASTENS1B_INS1C_ILi3ELi4ELi3EEES1F_NS10_INSB_IJSI_S1G_EEENSB_IJSE_SI_EEEEEEEvEEEENS_8epilogue10collective18CollectiveEpilogueINS1U_23Sm100TmaWarpSpecializedILi2ELi2ELi32ELb0ELb0EEEJSL_NSB_IJNS10_ISH_SE_EES1Z_EEESM_NSB_IJNSB_IJlllEEESE_S12_EEESM_S22_NS1U_6fusion15FusionCallbacksIS1Y_NS23_17LinearCombinationISM_fSM_fLNS_15FloatRoundStyleE2EEESL_S20_JEEENSA_5SM1004TMEM4LOAD26SM100_TMEM_LOAD_16dp32b32xES1A_NS1B_INS1C_ILi2ELi4ELi3EEES1F_NS10_INSB_IJS1G_SH_EEENSB_IJSH_SE_EEEEEEENSA_39AutoVectorizingCopyWithAssumedAlignmentILi128EEENSA_21SM90_TMA_STORE_IM2COLES2H_S2J_S2J_EEEvvEEEEvNT_6ParamsE --------------------------
	.section	.nv.constant0._ZN7cutlass13device_kernelINS_4conv6kernel13ConvUniversalINS1_16ConvProblemShapeILNS1_8OperatorE1ELi2EEENS1_10collective14CollectiveConvINS1_47MainloopSm100TmaUmmaWarpSpecializedImplicitGemmILS5_1ELi34ELi2ELi1ELi2EN4cute5tupleIJNSA_1CILi2EEENSC_ILi1EEESE_EEEEENSB_IJNSC_ILi64EEENSC_ILi128EEENSB_IJNSC_ILi32EEEEEEEEENS_12float_e4m3_tESM_NSA_8TiledMMAINSA_8MMA_AtomIJNSA_10MMA_TraitsINSA_19SM100_MMA_F8F6F4_SSEJSM_SM_fSH_SI_NSA_17integral_constantINSA_4UMMA5MajorELST_0EEENSR_IST_LST_1EEENSR_INSS_7ScaleInELSW_0EEESX_EEEEEENSA_6LayoutINSB_IJSE_SE_SE_EEENSB_IJNSC_ILi0EEES12_S12_EEEEENSB_IJNSA_10UnderscoreES15_S15_EEEEENS7_6detail27Sm100ImplicitGemmTileTraitsINSA_20SM90_TMA_LOAD_IM2COLENSA_14ComposedLayoutINSA_7SwizzleILi1ELi4ELi3EEENSA_18smem_ptr_flag_bitsILi8EEENS10_INSB_IJNSC_ILi8EEESJ_EEENSB_IJSJ_SE_EEEEEEEvEENS19_INSA_23SM90_TMA_LOAD_MULTICASTENS1B_INS1C_ILi3ELi4ELi3EEES1F_NS10_INSB_IJSI_S1G_EEENSB_IJSE_SI_EEEEEEEvEEEENS_8epilogue10collective18CollectiveEpilogueINS1U_23Sm100TmaWarpSpecializedILi2ELi2ELi32ELb0ELb0EEEJSL_NSB_IJNS10_ISH_SE_EES1Z_EEESM_NSB_IJNSB_IJlllEEESE_S12_EEESM_S22_NS1U_6fusion15FusionCallbacksIS1Y_NS23_17LinearCombinationISM_fSM_fLNS_15FloatRoundStyleE2EEESL_S20_JEEENSA_5SM1004TMEM4LOAD26SM100_TMEM_LOAD_16dp32b32xES1A_NS1B_INS1C_ILi2ELi4ELi3EEES1F_NS10_INSB_IJS1G_SH_EEENSB_IJSH_SE_EEEEEEENSA_39AutoVectorizingCopyWithAssumedAlignmentILi128EEENSA_21SM90_TMA_STORE_IM2COLES2H_S2J_S2J_EEEvvEEEEvNT_6ParamsE,"a",@progbits
	.sectionflags	@""
	.align	4
.nv.constant0._ZN7cutlass13device_kernelINS_4conv6kernel13ConvUniversalINS1_16ConvProblemShapeILNS1_8OperatorE1ELi2EEENS1_10collective14CollectiveConvINS1_47MainloopSm100TmaUmmaWarpSpecializedImplicitGemmILS5_1ELi34ELi2ELi1ELi2EN4cute5tupleIJNSA_1CILi2EEENSC_ILi1EEESE_EEEEENSB_IJNSC_ILi64EEENSC_ILi128EEENSB_IJNSC_ILi32EEEEEEEEENS_12float_e4m3_tESM_NSA_8TiledMMAINSA_8MMA_AtomIJNSA_10MMA_TraitsINSA_19SM100_MMA_F8F6F4_SSEJSM_SM_fSH_SI_NSA_17integral_constantINSA_4UMMA5MajorELST_0EEENSR_IST_LST_1EEENSR_INSS_7ScaleInELSW_0EEESX_EEEEEENSA_6LayoutINSB_IJSE_SE_SE_EEENSB_IJNSC_ILi0EEES12_S12_EEEEENSB_IJNSA_10UnderscoreES15_S15_EEEEENS7_6detail27Sm100ImplicitGemmTileTraitsINSA_20SM90_TMA_LOAD_IM2COLENSA_14ComposedLayoutINSA_7SwizzleILi1ELi4ELi3EEENSA_18smem_ptr_flag_bitsILi8EEENS10_INSB_IJNSC_ILi8EEESJ_EEENSB_IJSJ_SE_EEEEEEEvEENS19_INSA_23SM90_TMA_LOAD_MULTICASTENS1B_INS1C_ILi3ELi4ELi3EEES1F_NS10_INSB_IJSI_S1G_EEENSB_IJSE_SI_EEEEEEEvEEEENS_8epilogue10collective18CollectiveEpilogueINS1U_23Sm100TmaWarpSpecializedILi2ELi2ELi32ELb0ELb0EEEJSL_NSB_IJNS10_ISH_SE_EES1Z_EEESM_NSB_IJNSB_IJlllEEESE_S12_EEESM_S22_NS1U_6fusion15FusionCallbacksIS1Y_NS23_17LinearCombinationISM_fSM_fLNS_15FloatRoundStyleE2EEESL_S20_JEEENSA_5SM1004TMEM4LOAD26SM100_TMEM_LOAD_16dp32b32xES1A_NS1B_INS1C_ILi2ELi4ELi3EEES1F_NS10_INSB_IJS1G_SH_EEENSB_IJSH_SE_EEEEEEENSA_39AutoVectorizingCopyWithAssumedAlignmentILi128EEENSA_21SM90_TMA_STORE_IM2COLES2H_S2J_S2J_EEEvvEEEEvNT_6ParamsE:
	.zero		2944


//--------------------- SYMBOLS --------------------------

	.type		.nv.reservedSmem.offset0,@object
	.size		.nv.reservedSmem.offset0,0x4
	.type		.nv.reservedSmem.cap,@object
	.size		.nv.reservedSmem.cap,0x4
	.type		__assertfail,@function
